//
// Generated by NVIDIA NVVM Compiler
//
// Compiler Build ID: CL-36424714
// Cuda compilation tools, release 13.0, V13.0.88
// Based on NVVM 20.0.0
//

.version 9.0
.target sm_100
.address_size 64

	// .globl	_Z4gemmPfS_S_iii
.extern .shared .align 16 .b8 s_mem[];

.visible .entry _Z4gemmPfS_S_iii(
	.param .u64 .ptr .align 1 _Z4gemmPfS_S_iii_param_0,
	.param .u64 .ptr .align 1 _Z4gemmPfS_S_iii_param_1,
	.param .u64 .ptr .align 1 _Z4gemmPfS_S_iii_param_2,
	.param .u32 _Z4gemmPfS_S_iii_param_3,
	.param .u32 _Z4gemmPfS_S_iii_param_4,
	.param .u32 _Z4gemmPfS_S_iii_param_5
)
{
	.reg .pred 	%p<13>;
	.reg .b32 	%r<41>;
	.reg .b32 	%f<68>;
	.reg .b64 	%rd<53>;

	ld.param.u64 	%rd7, [_Z4gemmPfS_S_iii_param_0];
	ld.param.u64 	%rd8, [_Z4gemmPfS_S_iii_param_1];
	ld.param.u64 	%rd6, [_Z4gemmPfS_S_iii_param_2];
	ld.param.u32 	%r20, [_Z4gemmPfS_S_iii_param_3];
	ld.param.u32 	%r18, [_Z4gemmPfS_S_iii_param_4];
	ld.param.u32 	%r19, [_Z4gemmPfS_S_iii_param_5];
	cvta.to.global.u64 	%rd1, %rd8;
	cvta.to.global.u64 	%rd2, %rd7;
	mov.u32 	%r21, %ctaid.y;
	mov.u32 	%r22, %ntid.y;
	mov.u32 	%r23, %tid.y;
	mad.lo.s32 	%r1, %r21, %r22, %r23;
	mov.u32 	%r24, %ctaid.x;
	mov.u32 	%r25, %ntid.x;
	mov.u32 	%r26, %tid.x;
	mad.lo.s32 	%r2, %r24, %r25, %r26;
	setp.ge.s32 	%p1, %r1, %r20;
	setp.ge.s32 	%p2, %r2, %r19;
	or.pred  	%p3, %p1, %p2;
	@%p3 bra 	$L__BB0_14;
	setp.lt.s32 	%p4, %r18, 1;
	mov.f32 	%f67, 0f00000000;
	@%p4 bra 	$L__BB0_13;
	mul.lo.s32 	%r3, %r18, %r1;
	and.b32  	%r4, %r18, 7;
	setp.lt.u32 	%p5, %r18, 8;
	mov.f32 	%f67, 0f00000000;
	mov.b32 	%r39, 0;
	@%p5 bra 	$L__BB0_5;
	and.b32  	%r39, %r18, 2147483640;
	neg.s32 	%r37, %r39;
	shl.b32 	%r7, %r19, 3;
	mul.wide.u32 	%rd9, %r3, 4;
	add.s64 	%rd10, %rd9, %rd2;
	add.s64 	%rd52, %rd10, 16;
	mov.f32 	%f67, 0f00000000;
	mul.wide.s32 	%rd13, %r19, 4;
	mov.u32 	%r36, %r2;
$L__BB0_4:
	.pragma "nounroll";
	ld.global.f32 	%f17, [%rd52+-16];
	mul.wide.s32 	%rd11, %r36, 4;
	add.s64 	%rd12, %rd1, %rd11;
	ld.global.f32 	%f18, [%rd12];
	fma.rn.f32 	%f19, %f17, %f18, %f67;
	ld.global.f32 	%f20, [%rd52+-12];
	add.s64 	%rd14, %rd12, %rd13;
	ld.global.f32 	%f21, [%rd14];
	fma.rn.f32 	%f22, %f20, %f21, %f19;
	ld.global.f32 	%f23, [%rd52+-8];
	add.s64 	%rd15, %rd14, %rd13;
	ld.global.f32 	%f24, [%rd15];
	fma.rn.f32 	%f25, %f23, %f24, %f22;
	ld.global.f32 	%f26, [%rd52+-4];
	add.s64 	%rd16, %rd15, %rd13;
	ld.global.f32 	%f27, [%rd16];
	fma.rn.f32 	%f28, %f26, %f27, %f25;
	ld.global.f32 	%f29, [%rd52];
	add.s64 	%rd17, %rd16, %rd13;
	ld.global.f32 	%f30, [%rd17];
	fma.rn.f32 	%f31, %f29, %f30, %f28;
	ld.global.f32 	%f32, [%rd52+4];
	add.s64 	%rd18, %rd17, %rd13;
	ld.global.f32 	%f33, [%rd18];
	fma.rn.f32 	%f34, %f32, %f33, %f31;
	ld.global.f32 	%f35, [%rd52+8];
	add.s64 	%rd19, %rd18, %rd13;
	ld.global.f32 	%f36, [%rd19];
	fma.rn.f32 	%f37, %f35, %f36, %f34;
	ld.global.f32 	%f38, [%rd52+12];
	add.s64 	%rd20, %rd19, %rd13;
	ld.global.f32 	%f39, [%rd20];
	fma.rn.f32 	%f67, %f38, %f39, %f37;
	add.s32 	%r37, %r37, 8;
	add.s32 	%r36, %r36, %r7;
	add.s64 	%rd52, %rd52, 32;
	setp.ne.s32 	%p6, %r37, 0;
	@%p6 bra 	$L__BB0_4;
$L__BB0_5:
	setp.eq.s32 	%p7, %r4, 0;
	@%p7 bra 	$L__BB0_13;
	and.b32  	%r13, %r18, 3;
	setp.lt.u32 	%p8, %r4, 4;
	@%p8 bra 	$L__BB0_8;
	add.s32 	%r28, %r39, %r3;
	mul.wide.u32 	%rd21, %r28, 4;
	add.s64 	%rd22, %rd2, %rd21;
	ld.global.f32 	%f41, [%rd22];
	mad.lo.s32 	%r29, %r39, %r19, %r2;
	mul.wide.s32 	%rd23, %r29, 4;
	add.s64 	%rd24, %rd1, %rd23;
	ld.global.f32 	%f42, [%rd24];
	fma.rn.f32 	%f43, %f41, %f42, %f67;
	cvt.u64.u32 	%rd25, %r3;
	cvt.u64.u32 	%rd26, %r39;
	add.s64 	%rd27, %rd26, %rd25;
	shl.b64 	%rd28, %rd27, 2;
	add.s64 	%rd29, %rd2, %rd28;
	ld.global.f32 	%f44, [%rd29+4];
	mul.wide.s32 	%rd30, %r19, 4;
	add.s64 	%rd31, %rd24, %rd30;
	ld.global.f32 	%f45, [%rd31];
	fma.rn.f32 	%f46, %f44, %f45, %f43;
	ld.global.f32 	%f47, [%rd29+8];
	add.s64 	%rd32, %rd31, %rd30;
	ld.global.f32 	%f48, [%rd32];
	fma.rn.f32 	%f49, %f47, %f48, %f46;
	ld.global.f32 	%f50, [%rd29+12];
	add.s64 	%rd33, %rd32, %rd30;
	ld.global.f32 	%f51, [%rd33];
	fma.rn.f32 	%f67, %f50, %f51, %f49;
	add.s32 	%r39, %r39, 4;
$L__BB0_8:
	setp.eq.s32 	%p9, %r13, 0;
	@%p9 bra 	$L__BB0_13;
	setp.eq.s32 	%p10, %r13, 1;
	@%p10 bra 	$L__BB0_11;
	add.s32 	%r30, %r39, %r3;
	mul.wide.u32 	%rd34, %r30, 4;
	add.s64 	%rd35, %rd2, %rd34;
	ld.global.f32 	%f53, [%rd35];
	mad.lo.s32 	%r31, %r39, %r19, %r2;
	mul.wide.s32 	%rd36, %r31, 4;
	add.s64 	%rd37, %rd1, %rd36;
	ld.global.f32 	%f54, [%rd37];
	fma.rn.f32 	%f55, %f53, %f54, %f67;
	cvt.u64.u32 	%rd38, %r3;
	cvt.u64.u32 	%rd39, %r39;
	add.s64 	%rd40, %rd39, %rd38;
	shl.b64 	%rd41, %rd40, 2;
	add.s64 	%rd42, %rd2, %rd41;
	ld.global.f32 	%f56, [%rd42+4];
	mul.wide.s32 	%rd43, %r19, 4;
	add.s64 	%rd44, %rd37, %rd43;
	ld.global.f32 	%f57, [%rd44];
	fma.rn.f32 	%f67, %f56, %f57, %f55;
	add.s32 	%r39, %r39, 2;
$L__BB0_11:
	and.b32  	%r32, %r18, 1;
	setp.eq.b32 	%p11, %r32, 1;
	not.pred 	%p12, %p11;
	@%p12 bra 	$L__BB0_13;
	add.s32 	%r33, %r39, %r3;
	mul.wide.u32 	%rd45, %r33, 4;
	add.s64 	%rd46, %rd2, %rd45;
	ld.global.f32 	%f58, [%rd46];
	mad.lo.s32 	%r34, %r39, %r19, %r2;
	mul.wide.s32 	%rd47, %r34, 4;
	add.s64 	%rd48, %rd1, %rd47;
	ld.global.f32 	%f59, [%rd48];
	fma.rn.f32 	%f67, %f58, %f59, %f67;
$L__BB0_13:
	mad.lo.s32 	%r35, %r19, %r1, %r2;
	cvta.to.global.u64 	%rd49, %rd6;
	mul.wide.s32 	%rd50, %r35, 4;
	add.s64 	%rd51, %rd49, %rd50;
	st.global.f32 	[%rd51], %f67;
$L__BB0_14:
	ret;

}
	// .globl	_Z10tiled_gemmPfS_S_iiiii
.visible .entry _Z10tiled_gemmPfS_S_iiiii(
	.param .u64 .ptr .align 1 _Z10tiled_gemmPfS_S_iiiii_param_0,
	.param .u64 .ptr .align 1 _Z10tiled_gemmPfS_S_iiiii_param_1,
	.param .u64 .ptr .align 1 _Z10tiled_gemmPfS_S_iiiii_param_2,
	.param .u32 _Z10tiled_gemmPfS_S_iiiii_param_3,
	.param .u32 _Z10tiled_gemmPfS_S_iiiii_param_4,
	.param .u32 _Z10tiled_gemmPfS_S_iiiii_param_5,
	.param .u32 _Z10tiled_gemmPfS_S_iiiii_param_6,
	.param .u32 _Z10tiled_gemmPfS_S_iiiii_param_7
)
{
	.reg .pred 	%p<20>;
	.reg .b32 	%r<101>;
	.reg .b32 	%f<79>;
	.reg .b64 	%rd<16>;

	ld.param.u32 	%r32, [_Z10tiled_gemmPfS_S_iiiii_param_3];
	ld.param.u32 	%r33, [_Z10tiled_gemmPfS_S_iiiii_param_4];
	ld.param.u32 	%r34, [_Z10tiled_gemmPfS_S_iiiii_param_5];
	ld.param.u32 	%r35, [_Z10tiled_gemmPfS_S_iiiii_param_6];
	ld.param.u32 	%r36, [_Z10tiled_gemmPfS_S_iiiii_param_7];
	mov.u32 	%r37, %ctaid.y;
	mov.u32 	%r38, %ntid.y;
	mov.u32 	%r1, %tid.y;
	mad.lo.s32 	%r2, %r37, %r38, %r1;
	mov.u32 	%r39, %ctaid.x;
	mov.u32 	%r40, %ntid.x;
	mov.u32 	%r3, %tid.x;
	mad.lo.s32 	%r4, %r39, %r40, %r3;
	setp.lt.s32 	%p1, %r33, 1;
	mov.f32 	%f77, 0f00000000;
	@%p1 bra 	$L__BB1_19;
	ld.param.u64 	%rd14, [_Z10tiled_gemmPfS_S_iiiii_param_1];
	mul.lo.s32 	%r42, %r36, %r35;
	shl.b32 	%r43, %r42, 2;
	mov.u32 	%r44, s_mem;
	add.s32 	%r5, %r44, %r43;
	mul.lo.s32 	%r6, %r35, %r1;
	mul.lo.s32 	%r7, %r33, %r2;
	and.b32  	%r8, %r35, 7;
	and.b32  	%r9, %r35, 3;
	and.b32  	%r10, %r35, 2147483640;
	and.b32  	%r11, %r35, 1;
	neg.s32 	%r12, %r10;
	shl.b32 	%r45, %r3, 2;
	add.s32 	%r46, %r43, %r45;
	add.s32 	%r13, %r44, %r46;
	shl.b32 	%r14, %r36, 5;
	shl.b32 	%r15, %r36, 2;
	cvta.to.global.u64 	%rd1, %rd14;
	mov.f32 	%f77, 0f00000000;
	mov.b32 	%r94, 0;
$L__BB1_2:
	setp.ge.s32 	%p2, %r2, %r32;
	add.s32 	%r17, %r94, %r3;
	setp.ge.u32 	%p3, %r17, %r33;
	mov.f32 	%f68, 0f00000000;
	or.pred  	%p4, %p2, %p3;
	@%p4 bra 	$L__BB1_4;
	ld.param.u64 	%rd13, [_Z10tiled_gemmPfS_S_iiiii_param_0];
	add.s32 	%r47, %r17, %r7;
	cvta.to.global.u64 	%rd5, %rd13;
	mul.wide.u32 	%rd6, %r47, 4;
	add.s64 	%rd7, %rd5, %rd6;
	ld.global.f32 	%f68, [%rd7];
$L__BB1_4:
	setp.ge.s32 	%p5, %r4, %r34;
	add.s32 	%r48, %r6, %r3;
	shl.b32 	%r49, %r48, 2;
	add.s32 	%r51, %r44, %r49;
	st.shared.f32 	[%r51], %f68;
	add.s32 	%r18, %r94, %r1;
	setp.ge.u32 	%p6, %r18, %r33;
	mov.f32 	%f69, 0f00000000;
	or.pred  	%p7, %p5, %p6;
	@%p7 bra 	$L__BB1_6;
	mad.lo.s32 	%r52, %r18, %r34, %r4;
	mul.wide.u32 	%rd8, %r52, 4;
	add.s64 	%rd9, %rd1, %rd8;
	ld.global.f32 	%f69, [%rd9];
$L__BB1_6:
	setp.lt.s32 	%p8, %r35, 1;
	add.s32 	%r55, %r5, %r49;
	st.shared.f32 	[%r55], %f69;
	bar.sync 	0;
	@%p8 bra 	$L__BB1_18;
	setp.lt.u32 	%p9, %r35, 8;
	mov.b32 	%r99, 0;
	@%p9 bra 	$L__BB1_10;
	shl.b32 	%r57, %r6, 2;
	add.s32 	%r59, %r57, %r44;
	add.s32 	%r95, %r59, 16;
	mov.u32 	%r96, %r13;
	mov.u32 	%r97, %r12;
$L__BB1_9:
	.pragma "nounroll";
	ld.shared.f32 	%f24, [%r95+-16];
	ld.shared.f32 	%f25, [%r96];
	fma.rn.f32 	%f26, %f24, %f25, %f77;
	ld.shared.f32 	%f27, [%r95+-12];
	add.s32 	%r60, %r96, %r15;
	ld.shared.f32 	%f28, [%r60];
	fma.rn.f32 	%f29, %f27, %f28, %f26;
	ld.shared.f32 	%f30, [%r95+-8];
	add.s32 	%r61, %r60, %r15;
	ld.shared.f32 	%f31, [%r61];
	fma.rn.f32 	%f32, %f30, %f31, %f29;
	ld.shared.f32 	%f33, [%r95+-4];
	add.s32 	%r62, %r61, %r15;
	ld.shared.f32 	%f34, [%r62];
	fma.rn.f32 	%f35, %f33, %f34, %f32;
	ld.shared.f32 	%f36, [%r95];
	add.s32 	%r63, %r62, %r15;
	ld.shared.f32 	%f37, [%r63];
	fma.rn.f32 	%f38, %f36, %f37, %f35;
	ld.shared.f32 	%f39, [%r95+4];
	add.s32 	%r64, %r63, %r15;
	ld.shared.f32 	%f40, [%r64];
	fma.rn.f32 	%f41, %f39, %f40, %f38;
	ld.shared.f32 	%f42, [%r95+8];
	add.s32 	%r65, %r64, %r15;
	ld.shared.f32 	%f43, [%r65];
	fma.rn.f32 	%f44, %f42, %f43, %f41;
	ld.shared.f32 	%f45, [%r95+12];
	add.s32 	%r66, %r65, %r15;
	ld.shared.f32 	%f46, [%r66];
	fma.rn.f32 	%f77, %f45, %f46, %f44;
	add.s32 	%r97, %r97, 8;
	add.s32 	%r96, %r96, %r14;
	add.s32 	%r95, %r95, 32;
	setp.ne.s32 	%p10, %r97, 0;
	mov.u32 	%r99, %r10;
	@%p10 bra 	$L__BB1_9;
$L__BB1_10:
	setp.eq.s32 	%p11, %r8, 0;
	@%p11 bra 	$L__BB1_18;
	add.s32 	%r67, %r8, -1;
	setp.lt.u32 	%p12, %r67, 3;
	@%p12 bra 	$L__BB1_13;
	add.s32 	%r68, %r99, %r6;
	shl.b32 	%r69, %r68, 2;
	add.s32 	%r71, %r44, %r69;
	ld.shared.f32 	%f48, [%r71];
	mad.lo.s32 	%r72, %r99, %r36, %r3;
	shl.b32 	%r73, %r72, 2;
	add.s32 	%r74, %r5, %r73;
	ld.shared.f32 	%f49, [%r74];
	fma.rn.f32 	%f50, %f48, %f49, %f77;
	ld.shared.f32 	%f51, [%r71+4];
	add.s32 	%r75, %r74, %r15;
	ld.shared.f32 	%f52, [%r75];
	fma.rn.f32 	%f53, %f51, %f52, %f50;
	ld.shared.f32 	%f54, [%r71+8];
	add.s32 	%r76, %r75, %r15;
	ld.shared.f32 	%f55, [%r76];
	fma.rn.f32 	%f56, %f54, %f55, %f53;
	ld.shared.f32 	%f57, [%r71+12];
	add.s32 	%r77, %r76, %r15;
	ld.shared.f32 	%f58, [%r77];
	fma.rn.f32 	%f77, %f57, %f58, %f56;
	add.s32 	%r99, %r99, 4;
$L__BB1_13:
	setp.eq.s32 	%p13, %r9, 0;
	@%p13 bra 	$L__BB1_18;
	setp.eq.s32 	%p14, %r9, 1;
	@%p14 bra 	$L__BB1_16;
	add.s32 	%r78, %r99, %r6;
	shl.b32 	%r79, %r78, 2;
	add.s32 	%r81, %r44, %r79;
	ld.shared.f32 	%f60, [%r81];
	mad.lo.s32 	%r82, %r99, %r36, %r3;
	shl.b32 	%r83, %r82, 2;
	add.s32 	%r84, %r5, %r83;
	ld.shared.f32 	%f61, [%r84];
	fma.rn.f32 	%f62, %f60, %f61, %f77;
	ld.shared.f32 	%f63, [%r81+4];
	add.s32 	%r85, %r84, %r15;
	ld.shared.f32 	%f64, [%r85];
	fma.rn.f32 	%f77, %f63, %f64, %f62;
	add.s32 	%r99, %r99, 2;
$L__BB1_16:
	setp.eq.s32 	%p15, %r11, 0;
	@%p15 bra 	$L__BB1_18;
	add.s32 	%r86, %r99, %r6;
	shl.b32 	%r87, %r86, 2;
	add.s32 	%r89, %r44, %r87;
	ld.shared.f32 	%f65, [%r89];
	mad.lo.s32 	%r90, %r99, %r36, %r3;
	shl.b32 	%r91, %r90, 2;
	add.s32 	%r92, %r5, %r91;
	ld.shared.f32 	%f66, [%r92];
	fma.rn.f32 	%f77, %f65, %f66, %f77;
$L__BB1_18:
	bar.sync 	0;
	add.s32 	%r94, %r94, %r35;
	setp.lt.s32 	%p16, %r94, %r33;
	@%p16 bra 	$L__BB1_2;
$L__BB1_19:
	setp.ge.s32 	%p17, %r2, %r32;
	setp.ge.s32 	%p18, %r4, %r34;
	or.pred  	%p19, %p17, %p18;
	@%p19 bra 	$L__BB1_21;
	ld.param.u64 	%rd15, [_Z10tiled_gemmPfS_S_iiiii_param_2];
	mad.lo.s32 	%r93, %r34, %r2, %r4;
	cvta.to.global.u64 	%rd10, %rd15;
	mul.wide.s32 	%rd11, %r93, 4;
	add.s64 	%rd12, %rd10, %rd11;
	st.global.f32 	[%rd12], %f77;
$L__BB1_21:
	ret;

}


// ===== COMPILED SASS (sm_100) =====

	.target	sm_100

	.elftype	@"ET_EXEC"


//--------------------- .note.nv.tkinfo           --------------------------
	.section	.note.nv.tkinfo,"",@"SHT_NOTE"
	.sectionflags	@"SHF_NOTE_NV_TKINFO"
	.tkinfo
        /*0018*/ 	.word	0x00000002
        /*0030*/ 	.string	""
        /*0030*/ 	.string	"ptxas"
        /*0030*/ 	.string	"Cuda compilation tools, release 13.0, V13.0.88"
        /*0030*/ 	.string	"Build cuda_13.0.r13.0/compiler.36424714_0"
        /*0030*/ 	.string	"-arch sm_100 -m 64 "



//--------------------- .note.nv.cuinfo           --------------------------
	.section	.note.nv.cuinfo,"",@"SHT_NOTE"
	.sectionflags	@"SHF_NOTE_NV_CUINFO"
        /*0018*/ 	.short	0x0002
        /*001a*/ 	.short	0x0064
        /*001c*/ 	.short	0x0082
	.zero		2


//--------------------- .nv.info                  --------------------------
	.section	.nv.info,"",@"SHT_CUDA_INFO"
	.align	4


	//----- nvinfo : EIATTR_REGCOUNT
	.align		4
        /*0000*/ 	.byte	0x04, 0x2f
        /*0002*/ 	.short	(.L_1 - .L_0)
	.align		4
.L_0:
        /*0004*/ 	.word	index@(_Z4gemmPfS_S_iii)
        /*0008*/ 	.word	0x00000020


	//----- nvinfo : EIATTR_FRAME_SIZE
	.align		4
.L_1:
        /*000c*/ 	.byte	0x04, 0x11
        /*000e*/ 	.short	(.L_3 - .L_2)
	.align		4
.L_2:
        /*0010*/ 	.word	index@(_Z4gemmPfS_S_iii)
        /*0014*/ 	.word	0x00000000


	//----- nvinfo : EIATTR_REGCOUNT
	.align		4
.L_3:
        /*0018*/ 	.byte	0x04, 0x2f
        /*001a*/ 	.short	(.L_5 - .L_4)
	.align		4
.L_4:
        /*001c*/ 	.word	index@(_Z10tiled_gemmPfS_S_iiiii)
        /*0020*/ 	.word	0x0000001f


	//----- nvinfo : EIATTR_FRAME_SIZE
	.align		4
.L_5:
        /*0024*/ 	.byte	0x04, 0x11
        /*0026*/ 	.short	(.L_7 - .L_6)
	.align		4
.L_6:
        /*0028*/ 	.word	index@(_Z10tiled_gemmPfS_S_iiiii)
        /*002c*/ 	.word	0x00000000


	//----- nvinfo : EIATTR_MIN_STACK_SIZE
	.align		4
.L_7:
        /*0030*/ 	.byte	0x04, 0x12
        /*0032*/ 	.short	(.L_9 - .L_8)
	.align		4
.L_8:
        /*0034*/ 	.word	index@(_Z10tiled_gemmPfS_S_iiiii)
        /*0038*/ 	.word	0x00000000


	//----- nvinfo : EIATTR_MIN_STACK_SIZE
	.align		4
.L_9:
        /*003c*/ 	.byte	0x04, 0x12
        /*003e*/ 	.short	(.L_11 - .L_10)
	.align		4
.L_10:
        /*0040*/ 	.word	index@(_Z4gemmPfS_S_iii)
        /*0044*/ 	.word	0x00000000
.L_11:


//--------------------- .nv.compat                --------------------------
	.section	.nv.compat,"",@"SHT_CUDA_COMPAT_INFO"
	.align	4
        /*0000*/ 	.byte	0x02, 0x09, 0x00, 0x00, 0x02, 0x02, 0x01, 0x00, 0x02, 0x05, 0x05, 0x00, 0x03, 0x07, 0x01, 0x01
        /*0010*/ 	.byte	0x02, 0x03, 0x00, 0x00, 0x02, 0x06, 0x01, 0x00, 0x04, 0x0b, 0x08, 0x00, 0x09, 0x00, 0x00, 0x00
        /*0020*/ 	.byte	0x00, 0x00, 0x00, 0x00


//--------------------- .nv.info._Z10tiled_gemmPfS_S_iiiii --------------------------
	.section	.nv.info._Z10tiled_gemmPfS_S_iiiii,"",@"SHT_CUDA_INFO"
	.sectionflags	@""
	.align	4


	//----- nvinfo : EIATTR_CUDA_API_VERSION
	.align		4
        /*0000*/ 	.byte	0x04, 0x37
        /*0002*/ 	.short	(.L_13 - .L_12)
.L_12:
        /*0004*/ 	.word	0x00000082


	//----- nvinfo : EIATTR_KPARAM_INFO
	.align		4
.L_13:
        /*0008*/ 	.byte	0x04, 0x17
        /*000a*/ 	.short	(.L_15 - .L_14)
.L_14:
        /*000c*/ 	.word	0x00000000
        /*0010*/ 	.short	0x0007
        /*0012*/ 	.short	0x0028
        /*0014*/ 	.byte	0x00, 0xf0, 0x11, 0x00


	//----- nvinfo : EIATTR_KPARAM_INFO
	.align		4
.L_15:
        /*0018*/ 	.byte	0x04, 0x17
        /*001a*/ 	.short	(.L_17 - .L_16)
.L_16:
        /*001c*/ 	.word	0x00000000
        /*0020*/ 	.short	0x0006
        /*0022*/ 	.short	0x0024
        /*0024*/ 	.byte	0x00, 0xf0, 0x11, 0x00


	//----- nvinfo : EIATTR_KPARAM_INFO
	.align		4
.L_17:
        /*0028*/ 	.byte	0x04, 0x17
        /*002a*/ 	.short	(.L_19 - .L_18)
.L_18:
        /*002c*/ 	.word	0x00000000
        /*0030*/ 	.short	0x0005
        /*0032*/ 	.short	0x0020
        /*0034*/ 	.byte	0x00, 0xf0, 0x11, 0x00


	//----- nvinfo : EIATTR_KPARAM_INFO
	.align		4
.L_19:
        /*0038*/ 	.byte	0x04, 0x17
        /*003a*/ 	.short	(.L_21 - .L_20)
.L_20:
        /*003c*/ 	.word	0x00000000
        /*0040*/ 	.short	0x0004
        /*0042*/ 	.short	0x001c
        /*0044*/ 	.byte	0x00, 0xf0, 0x11, 0x00


	//----- nvinfo : EIATTR_KPARAM_INFO
	.align		4
.L_21:
        /*0048*/ 	.byte	0x04, 0x17
        /*004a*/ 	.short	(.L_23 - .L_22)
.L_22:
        /*004c*/ 	.word	0x00000000
        /*0050*/ 	.short	0x0003
        /*0052*/ 	.short	0x0018
        /*0054*/ 	.byte	0x00, 0xf0, 0x11, 0x00


	//----- nvinfo : EIATTR_KPARAM_INFO
	.align		4
.L_23:
        /*0058*/ 	.byte	0x04, 0x17
        /*005a*/ 	.short	(.L_25 - .L_24)
.L_24:
        /*005c*/ 	.word	0x00000000
        /*0060*/ 	.short	0x0002
        /*0062*/ 	.short	0x0010
        /*0064*/ 	.byte	0x00, 0xf5, 0x21, 0x00


	//----- nvinfo : EIATTR_KPARAM_INFO
	.align		4
.L_25:
        /*0068*/ 	.byte	0x04, 0x17
        /*006a*/ 	.short	(.L_27 - .L_26)
.L_26:
        /*006c*/ 	.word	0x00000000
        /*0070*/ 	.short	0x0001
        /*0072*/ 	.short	0x0008
        /*0074*/ 	.byte	0x00, 0xf5, 0x21, 0x00


	//----- nvinfo : EIATTR_KPARAM_INFO
	.align		4
.L_27:
        /*0078*/ 	.byte	0x04, 0x17
        /*007a*/ 	.short	(.L_29 - .L_28)
.L_28:
        /*007c*/ 	.word	0x00000000
        /*0080*/ 	.short	0x0000
        /*0082*/ 	.short	0x0000
        /*0084*/ 	.byte	0x00, 0xf5, 0x21, 0x00


	//----- nvinfo : EIATTR_SPARSE_MMA_MASK
	.align		4
.L_29:
        /*0088*/ 	.byte	0x03, 0x50
        /*008a*/ 	.short	0x0000


	//----- nvinfo : EIATTR_MAXREG_COUNT
	.align		4
        /*008c*/ 	.byte	0x03, 0x1b
        /*008e*/ 	.short	0x00ff


	//----- nvinfo : EIATTR_NUM_BARRIERS
	.align		4
        /*0090*/ 	.byte	0x02, 0x4c
        /*0092*/ 	.byte	0x01
	.zero		1


	//----- nvinfo : EIATTR_MERCURY_ISA_VERSION
	.align		4
        /*0094*/ 	.byte	0x03, 0x5f
        /*0096*/ 	.short	0x0101


	//----- nvinfo : EIATTR_VRC_CTA_INIT_COUNT
	.align		4
        /*0098*/ 	.byte	0x02, 0x4a
	.zero		1
	.zero		1


	//----- nvinfo : EIATTR_EXIT_INSTR_OFFSETS
	.align		4
        /*009c*/ 	.byte	0x04, 0x1c
        /*009e*/ 	.short	(.L_31 - .L_30)


	//   ....[0]....
.L_30:
        /*00a0*/ 	.word	0x00000a40


	//   ....[1]....
        /*00a4*/ 	.word	0x00000a90


	//----- nvinfo : EIATTR_CBANK_PARAM_SIZE
	.align		4
.L_31:
        /*00a8*/ 	.byte	0x03, 0x19
        /*00aa*/ 	.short	0x002c


	//----- nvinfo : EIATTR_PARAM_CBANK
	.align		4
        /*00ac*/ 	.byte	0x04, 0x0a
        /*00ae*/ 	.short	(.L_33 - .L_32)
	.align		4
.L_32:
        /*00b0*/ 	.word	index@(.nv.constant0._Z10tiled_gemmPfS_S_iiiii)
        /*00b4*/ 	.short	0x0380
        /*00b6*/ 	.short	0x002c


	//----- nvinfo : EIATTR_SW_WAR
	.align		4
.L_33:
        /*00b8*/ 	.byte	0x04, 0x36
        /*00ba*/ 	.short	(.L_35 - .L_34)
.L_34:
        /*00bc*/ 	.word	0x00000008
.L_35:


//--------------------- .nv.info._Z4gemmPfS_S_iii --------------------------
	.section	.nv.info._Z4gemmPfS_S_iii,"",@"SHT_CUDA_INFO"
	.sectionflags	@""
	.align	4


	//----- nvinfo : EIATTR_CUDA_API_VERSION
	.align		4
        /*0000*/ 	.byte	0x04, 0x37
        /*0002*/ 	.short	(.L_37 - .L_36)
.L_36:
        /*0004*/ 	.word	0x00000082


	//----- nvinfo : EIATTR_KPARAM_INFO
	.align		4
.L_37:
        /*0008*/ 	.byte	0x04, 0x17
        /*000a*/ 	.short	(.L_39 - .L_38)
.L_38:
        /*000c*/ 	.word	0x00000000
        /*0010*/ 	.short	0x0005
        /*0012*/ 	.short	0x0020
        /*0014*/ 	.byte	0x00, 0xf0, 0x11, 0x00


	//----- nvinfo : EIATTR_KPARAM_INFO
	.align		4
.L_39:
        /*0018*/ 	.byte	0x04, 0x17
        /*001a*/ 	.short	(.L_41 - .L_40)
.L_40:
        /*001c*/ 	.word	0x00000000
        /*0020*/ 	.short	0x0004
        /*0022*/ 	.short	0x001c
        /*0024*/ 	.byte	0x00, 0xf0, 0x11, 0x00


	//----- nvinfo : EIATTR_KPARAM_INFO
	.align		4
.L_41:
        /*0028*/ 	.byte	0x04, 0x17
        /*002a*/ 	.short	(.L_43 - .L_42)
.L_42:
        /*002c*/ 	.word	0x00000000
        /*0030*/ 	.short	0x0003
        /*0032*/ 	.short	0x0018
        /*0034*/ 	.byte	0x00, 0xf0, 0x11, 0x00


	//----- nvinfo : EIATTR_KPARAM_INFO
	.align		4
.L_43:
        /*0038*/ 	.byte	0x04, 0x17
        /*003a*/ 	.short	(.L_45 - .L_44)
.L_44:
        /*003c*/ 	.word	0x00000000
        /*0040*/ 	.short	0x0002
        /*0042*/ 	.short	0x0010
        /*0044*/ 	.byte	0x00, 0xf5, 0x21, 0x00


	//----- nvinfo : EIATTR_KPARAM_INFO
	.align		4
.L_45:
        /*0048*/ 	.byte	0x04, 0x17
        /*004a*/ 	.short	(.L_47 - .L_46)
.L_46:
        /*004c*/ 	.word	0x00000000
        /*0050*/ 	.short	0x0001
        /*0052*/ 	.short	0x0008
        /*0054*/ 	.byte	0x00, 0xf5, 0x21, 0x00


	//----- nvinfo : EIATTR_KPARAM_INFO
	.align		4
.L_47:
        /*0058*/ 	.byte	0x04, 0x17
        /*005a*/ 	.short	(.L_49 - .L_48)
.L_48:
        /*005c*/ 	.word	0x00000000
        /*0060*/ 	.short	0x0000
        /*0062*/ 	.short	0x0000
        /*0064*/ 	.byte	0x00, 0xf5, 0x21, 0x00


	//----- nvinfo : EIATTR_SPARSE_MMA_MASK
	.align		4
.L_49:
        /*0068*/ 	.byte	0x03, 0x50
        /*006a*/ 	.short	0x0000


	//----- nvinfo : EIATTR_MAXREG_COUNT
	.align		4
        /*006c*/ 	.byte	0x03, 0x1b
        /*006e*/ 	.short	0x00ff


	//----- nvinfo : EIATTR_MERCURY_ISA_VERSION
	.align		4
        /*0070*/ 	.byte	0x03, 0x5f
        /*0072*/ 	.short	0x0101


	//----- nvinfo : EIATTR_VRC_CTA_INIT_COUNT
	.align		4
        /*0074*/ 	.byte	0x02, 0x4a
	.zero		1
	.zero		1


	//----- nvinfo : EIATTR_EXIT_INSTR_OFFSETS
	.align		4
        /*0078*/ 	.byte	0x04, 0x1c
        /*007a*/ 	.short	(.L_51 - .L_50)


	//   ....[0]....
.L_50:
        /*007c*/ 	.word	0x000000d0


	//   ....[1]....
        /*0080*/ 	.word	0x000008f0


	//----- nvinfo : EIATTR_CBANK_PARAM_SIZE
	.align		4
.L_51:
        /*0084*/ 	.byte	0x03, 0x19
        /*0086*/ 	.short	0x0024


	//----- nvinfo : EIATTR_PARAM_CBANK
	.align		4
        /*0088*/ 	.byte	0x04, 0x0a
        /*008a*/ 	.short	(.L_53 - .L_52)
	.align		4
.L_52:
        /*008c*/ 	.word	index@(.nv.constant0._Z4gemmPfS_S_iii)
        /*0090*/ 	.short	0x0380
        /*0092*/ 	.short	0x0024


	//----- nvinfo : EIATTR_SW_WAR
	.align		4
.L_53:
        /*0094*/ 	.byte	0x04, 0x36
        /*0096*/ 	.short	(.L_55 - .L_54)
.L_54:
        /*0098*/ 	.word	0x00000008
.L_55:


//--------------------- .nv.callgraph             --------------------------
	.section	.nv.callgraph,"",@"SHT_CUDA_CALLGRAPH"
	.align	4
	.sectionentsize	8
	.align		4
        /*0000*/ 	.word	0x00000000
	.align		4
        /*0004*/ 	.word	0xffffffff
	.align		4
        /*0008*/ 	.word	0x00000000
	.align		4
        /*000c*/ 	.word	0xfffffffe
	.align		4
        /*0010*/ 	.word	0x00000000
	.align		4
        /*0014*/ 	.word	0xfffffffd
	.align		4
        /*0018*/ 	.word	0x00000000
	.align		4
        /*001c*/ 	.word	0xfffffffc


//--------------------- .text._Z10tiled_gemmPfS_S_iiiii --------------------------
	.section	.text._Z10tiled_gemmPfS_S_iiiii,"ax",@progbits
	.align	128
        .global         _Z10tiled_gemmPfS_S_iiiii
        .type           _Z10tiled_gemmPfS_S_iiiii,@function
        .size           _Z10tiled_gemmPfS_S_iiiii,(.L_x_13 - _Z10tiled_gemmPfS_S_iiiii)
        .other          _Z10tiled_gemmPfS_S_iiiii,@"STO_CUDA_ENTRY STV_DEFAULT"
_Z10tiled_gemmPfS_S_iiiii:
.text._Z10tiled_gemmPfS_S_iiiii:
[----:B------:R-:W-:Y:S01]  /*0000*/  LDC R1, c[0x0][0x37c] ;  /* 0x0000df00ff017b82 */ /* 0x000fe20000000800 */
[----:B------:R-:W0:Y:S01]  /*0010*/  S2R R0, SR_TID.Y ;  /* 0x0000000000007919 */ /* 0x000e220000002200 */
[----:B------:R-:W1:Y:S06]  /*0020*/  LDCU UR6, c[0x0][0x39c] ;  /* 0x00007380ff0677ac */ /* 0x000e6c0008000800 */
[----:B------:R-:W0:Y:S01]  /*0030*/  S2UR UR4, SR_CTAID.Y ;  /* 0x00000000000479c3 */ /* 0x000e220000002600 */
[----:B------:R-:W-:Y:S01]  /*0040*/  HFMA2 R3, -RZ, RZ, 0, 0 ;  /* 0x00000000ff037431 */ /* 0x000fe200000001ff */
[----:B------:R-:W2:Y:S01]  /*0050*/  S2R R2, SR_TID.X ;  /* 0x0000000000027919 */ /* 0x000ea20000002100 */
[----:B------:R-:W3:Y:S05]  /*0060*/  LDCU.64 UR14, c[0x0][0x358] ;  /* 0x00006b00ff0e77ac */ /* 0x000eea0008000a00 */
[----:B------:R-:W0:Y:S08]  /*0070*/  LDC R5, c[0x0][0x364] ;  /* 0x0000d900ff057b82 */ /* 0x000e300000000800 */
[----:B------:R-:W2:Y:S01]  /*0080*/  S2UR UR5, SR_CTAID.X ;  /* 0x00000000000579c3 */ /* 0x000ea20000002500 */
[----:B-1----:R-:W-:-:S07]  /*0090*/  UISETP.GE.AND UP0, UPT, UR6, 0x1, UPT ;  /* 0x000000010600788c */ /* 0x002fce000bf06270 */
[----:B------:R-:W2:Y:S01]  /*00a0*/  LDC R7, c[0x0][0x360] ;  /* 0x0000d800ff077b82 */ /* 0x000ea20000000800 */
[----:B0-----:R-:W-:Y:S02]  /*00b0*/  IMAD R4, R5, UR4, R0 ;  /* 0x0000000405047c24 */ /* 0x001fe4000f8e0200 */
[----:B--2---:R-:W-:Y:S01]  /*00c0*/  IMAD R5, R7, UR5, R2 ;  /* 0x0000000507057c24 */ /* 0x004fe2000f8e0202 */
[----:B---3--:R-:W-:Y:S06]  /*00d0*/  BRA.U !UP0, `(.L_x_0) ;  /* 0x0000000908487547 */ /* 0x008fec000b800000 */
[----:B------:R-:W0:Y:S01]  /*00e0*/  LDCU UR4, c[0x0][0x3a8] ;  /* 0x00007500ff0477ac */ /* 0x000e220008000800 */
[----:B------:R-:W1:Y:S01]  /*00f0*/  S2UR UR6, SR_CgaCtaId ;  /* 0x00000000000679c3 */ /* 0x000e620000008800 */
[----:B------:R-:W-:Y:S01]  /*0100*/  MOV R3, RZ ;  /* 0x000000ff00037202 */ /* 0x000fe20000000f00 */
[----:B------:R-:W0:Y:S01]  /*0110*/  LDCU UR12, c[0x0][0x3a4] ;  /* 0x00007480ff0c77ac */ /* 0x000e220008000800 */
[----:B------:R-:W-:Y:S01]  /*0120*/  UMOV UR5, 0x400 ;  /* 0x0000040000057882 */ /* 0x000fe20000000000 */
[----:B0-----:R-:W-:Y:S02]  /*0130*/  UIMAD UR4, UR4, UR12, URZ ;  /* 0x0000000c040472a4 */ /* 0x001fe4000f8e02ff */
[----:B------:R-:W-:Y:S01]  /*0140*/  IMAD R7, R0, UR12, RZ ;  /* 0x0000000c00077c24 */ /* 0x000fe2000f8e02ff */
[----:B------:R-:W-:Y:S02]  /*0150*/  ULOP3.LUT UR7, UR12, 0x7ffffff8, URZ, 0xc0, !UPT ;  /* 0x7ffffff80c077892 */ /* 0x000fe4000f8ec0ff */
[----:B------:R-:W-:-:S02]  /*0160*/  USHF.L.U32 UR4, UR4, 0x2, URZ ;  /* 0x0000000204047899 */ /* 0x000fc400080006ff */
[----:B-1----:R-:W-:Y:S02]  /*0170*/  ULEA UR6, UR6, UR5, 0x18 ;  /* 0x0000000506067291 */ /* 0x002fe4000f8ec0ff */
[----:B------:R-:W-:Y:S02]  /*0180*/  ULOP3.LUT UR10, UR12, 0x7, URZ, 0xc0, !UPT ;  /* 0x000000070c0a7892 */ /* 0x000fe4000f8ec0ff */
[----:B------:R-:W-:Y:S01]  /*0190*/  LEA R6, R2, UR4, 0x2 ;  /* 0x0000000402067c11 */ /* 0x000fe2000f8e10ff */
[----:B------:R-:W-:Y:S02]  /*01a0*/  UIADD3 UR9, UPT, UPT, UR4, UR6, URZ ;  /* 0x0000000604097290 */ /* 0x000fe4000fffe0ff */
[----:B------:R-:W-:Y:S02]  /*01b0*/  ULOP3.LUT UR11, UR12, 0x3, URZ, 0xc0, !UPT ;  /* 0x000000030c0b7892 */ /* 0x000fe4000f8ec0ff */
[----:B------:R-:W-:Y:S01]  /*01c0*/  VIADD R6, R6, UR6 ;  /* 0x0000000606067c36 */ /* 0x000fe20008000000 */
[----:B------:R-:W-:Y:S01]  /*01d0*/  UIADD3 UR8, UPT, UPT, -UR7, URZ, URZ ;  /* 0x000000ff07087290 */ /* 0x000fe2000fffe1ff */
[----:B------:R-:W-:-:S11]  /*01e0*/  UMOV UR4, URZ ;  /* 0x000000ff00047c82 */ /* 0x000fd60008000000 */
.L_x_6:
[----:B0-----:R-:W0:Y:S01]  /*01f0*/  LDCU.64 UR12, c[0x0][0x398] ;  /* 0x00007300ff0c77ac */ /* 0x001e220008000a00 */
[----:B------:R-:W-:Y:S02]  /*0200*/  IADD3 R13, PT, PT, R2, UR4, RZ ;  /* 0x00000004020d7c10 */ /* 0x000fe4000fffe0ff */
[----:B------:R-:W-:Y:S01]  /*0210*/  IADD3 R12, PT, PT, R0, UR4, RZ ;  /* 0x00000004000c7c10 */ /* 0x000fe2000fffe0ff */
[----:B------:R-:W1:Y:S01]  /*0220*/  LDCU UR5, c[0x0][0x3a0] ;  /* 0x00007400ff0577ac */ /* 0x000e620008000800 */
[----:B------:R-:W-:Y:S01]  /*0230*/  MOV R14, RZ ;  /* 0x000000ff000e7202 */ /* 0x000fe20000000f00 */
[----:B------:R-:W2:Y:S01]  /*0240*/  LDCU UR16, c[0x0][0x3a4] ;  /* 0x00007480ff1077ac */ /* 0x000ea20008000800 */
[----:B0-----:R-:W-:Y:S02]  /*0250*/  ISETP.GE.U32.AND P1, PT, R13, UR13, PT ;  /* 0x0000000d0d007c0c */ /* 0x001fe4000bf26070 */
[----:B------:R-:W-:Y:S02]  /*0260*/  ISETP.GE.U32.AND P0, PT, R12, UR13, PT ;  /* 0x0000000d0c007c0c */ /* 0x000fe4000bf06070 */
[----:B------:R-:W-:-:S02]  /*0270*/  ISETP.GE.OR P1, PT, R4, UR12, P1 ;  /* 0x0000000c04007c0c */ /* 0x000fc40008f26670 */
[----:B-1----:R-:W-:-:S11]  /*0280*/  ISETP.GE.OR P0, PT, R5, UR5, P0 ;  /* 0x0000000505007c0c */ /* 0x002fd60008706670 */
[----:B------:R-:W0:Y:S01]  /*0290*/  @!P1 LDC.64 R10, c[0x0][0x380] ;  /* 0x0000e000ff0a9b82 */ /* 0x000e220000000a00 */
[----:B------:R-:W-:Y:S02]  /*02a0*/  @!P1 IMAD R13, R4, UR13, R13 ;  /* 0x0000000d040d9c24 */ /* 0x000fe4000f8e020d */
[----:B------:R-:W-:Y:S02]  /*02b0*/  @!P0 IMAD R15, R12, UR5, R5 ;  /* 0x000000050c0f8c24 */ /* 0x000fe4000f8e0205 */
[----:B------:R-:W-:-:S03]  /*02c0*/  IMAD.MOV.U32 R12, RZ, RZ, RZ ;  /* 0x000000ffff0c7224 */ /* 0x000fc600078e00ff */
[----:B------:R-:W1:Y:S01]  /*02d0*/  @!P0 LDC.64 R8, c[0x0][0x388] ;  /* 0x0000e200ff088b82 */ /* 0x000e620000000a00 */
[----:B0-----:R-:W-:-:S05]  /*02e0*/  @!P1 IMAD.WIDE.U32 R10, R13, 0x4, R10 ;  /* 0x000000040d0a9825 */ /* 0x001fca00078e000a */
[----:B------:R-:W3:Y:S01]  /*02f0*/  @!P1 LDG.E R12, desc[UR14][R10.64] ;  /* 0x0000000e0a0c9981 */ /* 0x000ee2000c1e1900 */
[----:B-1----:R-:W-:-:S05]  /*0300*/  @!P0 IMAD.WIDE.U32 R8, R15, 0x4, R8 ;  /* 0x000000040f088825 */ /* 0x002fca00078e0008 */
[----:B------:R-:W4:Y:S01]  /*0310*/  @!P0 LDG.E R14, desc[UR14][R8.64] ;  /* 0x0000000e080e8981 */ /* 0x000f22000c1e1900 */
[----:B------:R-:W-:-:S04]  /*0320*/  IADD3 R13, PT, PT, R7, R2, RZ ;  /* 0x00000002070d7210 */ /* 0x000fc80007ffe0ff */
[C---:B------:R-:W-:Y:S02]  /*0330*/  LEA R15, R13.reuse, UR6, 0x2 ;  /* 0x000000060d0f7c11 */ /* 0x040fe4000f8e10ff */
[----:B------:R-:W-:Y:S01]  /*0340*/  LEA R13, R13, UR9, 0x2 ;  /* 0x000000090d0d7c11 */ /* 0x000fe2000f8e10ff */
[----:B--2---:R-:W-:Y:S02]  /*0350*/  UISETP.GE.AND UP0, UPT, UR16, 0x1, UPT ;  /* 0x000000011000788c */ /* 0x004fe4000bf06270 */
[----:B---3--:R0:W-:Y:S04]  /*0360*/  STS [R15], R12 ;  /* 0x0000000c0f007388 */ /* 0x0081e80000000800 */
[----:B----4-:R0:W-:Y:S01]  /*0370*/  STS [R13], R14 ;  /* 0x0000000e0d007388 */ /* 0x0101e20000000800 */
[----:B------:R-:W-:Y:S06]  /*0380*/  BAR.SYNC.DEFER_BLOCKING 0x0 ;  /* 0x0000000000007b1d */ /* 0x000fec0000010000 */
[----:B------:R-:W-:Y:S05]  /*0390*/  BRA.U !UP0, `(.L_x_1) ;  /* 0x0000000508887547 */ /* 0x000fea000b800000 */
[----:B------:R-:W-:Y:S01]  /*03a0*/  UISETP.GE.U32.AND UP0, UPT, UR16, 0x8, UPT ;  /* 0x000000081000788c */ /* 0x000fe2000bf06070 */
[----:B------:R-:W-:-:S08]  /*03b0*/  UMOV UR5, URZ ;  /* 0x000000ff00057c82 */ /* 0x000fd00008000000 */
[----:B------:R-:W-:Y:S05]  /*03c0*/  BRA.U !UP0, `(.L_x_2) ;  /* 0x0000000108a87547 */ /* 0x000fea000b800000 */
[----:B------:R-:W1:Y:S01]  /*03d0*/  LDC R8, c[0x0][0x3a8] ;  /* 0x0000ea00ff087b82 */ /* 0x000e620000000800 */
[----:B------:R-:W-:Y:S01]  /*03e0*/  LEA R10, R7, UR6, 0x2 ;  /* 0x00000006070a7c11 */ /* 0x000fe2000f8e10ff */
[----:B------:R-:W-:Y:S01]  /*03f0*/  IMAD.MOV.U32 R9, RZ, RZ, R6 ;  /* 0x000000ffff097224 */ /* 0x000fe200078e0006 */
[----:B------:R-:W-:Y:S02]  /*0400*/  UMOV UR5, UR8 ;  /* 0x0000000800057c82 */ /* 0x000fe40008000000 */
[----:B------:R-:W-:-:S07]  /*0410*/  IADD3 R10, PT, PT, R10, 0x10, RZ ;  /* 0x000000100a0a7810 */ /* 0x000fce0007ffe0ff */
.L_x_3:
[----:B01----:R-:W-:Y:S01]  /*0420*/  LEA R15, R8, R9, 0x2 ;  /* 0x00000009080f7211 */ /* 0x003fe200078e10ff */
[----:B------:R-:W-:Y:S01]  /*0430*/  LDS R24, [R10+-0x10] ;  /* 0xfffff0000a187984 */ /* 0x000fe20000000800 */
[----:B------:R-:W-:-:S03]  /*0440*/  UIADD3 UR5, UPT, UPT, UR5, 0x8, URZ ;  /* 0x0000000805057890 */ /* 0x000fc6000fffe0ff */
[----:B------:R-:W-:Y:S01]  /*0450*/  IMAD R23, R8, 0x4, R15 ;  /* 0x0000000408177824 */ /* 0x000fe200078e020f */
[----:B------:R0:W1:Y:S01]  /*0460*/  LDS R22, [R9] ;  /* 0x0000000009167984 */ /* 0x0000620000000800 */
[----:B------:R-:W-:-:S03]  /*0470*/  UISETP.NE.AND UP0, UPT, UR5, URZ, UPT ;  /* 0x000000ff0500728c */ /* 0x000fc6000bf05270 */
[----:B------:R-:W-:Y:S01]  /*0480*/  LDS R11, [R10+-0xc] ;  /* 0xfffff4000a0b7984 */ /* 0x000fe20000000800 */
[----:B------:R-:W-:-:S03]  /*0490*/  LEA R25, R8, R23, 0x2 ;  /* 0x0000001708197211 */ /* 0x000fc600078e10ff */
[----:B------:R2:W3:Y:S01]  /*04a0*/  LDS R26, [R15] ;  /* 0x000000000f1a7984 */ /* 0x0004e20000000800 */
[C---:B------:R-:W-:Y:S02]  /*04b0*/  LEA R21, R8.reuse, R25, 0x2 ;  /* 0x0000001908157211 */ /* 0x040fe400078e10ff */
[C---:B0-----:R-:W-:Y:S01]  /*04c0*/  LEA R9, R8.reuse, R9, 0x5 ;  /* 0x0000000908097211 */ /* 0x041fe200078e28ff */
[----:B------:R-:W-:Y:S02]  /*04d0*/  LDS R12, [R10+-0x8] ;  /* 0xfffff8000a0c7984 */ /* 0x000fe40000000800 */
[C---:B------:R-:W-:Y:S02]  /*04e0*/  IMAD R19, R8.reuse, 0x4, R21 ;  /* 0x0000000408137824 */ /* 0x040fe400078e0215 */
[----:B------:R-:W0:Y:S03]  /*04f0*/  LDS R23, [R23] ;  /* 0x0000000017177984 */ /* 0x000e260000000800 */
[C---:B------:R-:W-:Y:S01]  /*0500*/  LEA R17, R8.reuse, R19, 0x2 ;  /* 0x0000001308117211 */ /* 0x040fe200078e10ff */
[----:B------:R-:W-:Y:S03]  /*0510*/  LDS R13, [R10+-0x4] ;  /* 0xfffffc000a0d7984 */ /* 0x000fe60000000800 */
[----:B--2---:R-:W-:Y:S01]  /*0520*/  LEA R15, R8, R17, 0x2 ;  /* 0x00000011080f7211 */ /* 0x004fe200078e10ff */
[----:B------:R-:W2:Y:S04]  /*0530*/  LDS R28, [R25] ;  /* 0x00000000191c7984 */ /* 0x000ea80000000800 */
[----:B------:R-:W-:Y:S04]  /*0540*/  LDS R20, [R10] ;  /* 0x000000000a147984 */ /* 0x000fe80000000800 */
[----:B------:R-:W4:Y:S04]  /*0550*/  LDS R21, [R21] ;  /* 0x0000000015157984 */ /* 0x000f280000000800 */
[----:B------:R-:W-:Y:S04]  /*0560*/  LDS R18, [R10+0x4] ;  /* 0x000004000a127984 */ /* 0x000fe80000000800 */
[----:B------:R-:W5:Y:S01]  /*0570*/  LDS R19, [R19] ;  /* 0x0000000013137984 */ /* 0x000f620000000800 */
[----:B-1----:R-:W-:-:S03]  /*0580*/  FFMA R22, R24, R22, R3 ;  /* 0x0000001618167223 */ /* 0x002fc60000000003 */
[----:B------:R-:W-:Y:S04]  /*0590*/  LDS R17, [R17] ;  /* 0x0000000011117984 */ /* 0x000fe80000000800 */
[----:B------:R-:W1:Y:S01]  /*05a0*/  LDS R16, [R10+0x8] ;  /* 0x000008000a107984 */ /* 0x000e620000000800 */
[----:B---3--:R-:W-:-:S03]  /*05b0*/  FFMA R11, R11, R26, R22 ;  /* 0x0000001a0b0b7223 */ /* 0x008fc60000000016 */
[----:B------:R-:W-:Y:S04]  /*05c0*/  LDS R15, [R15] ;  /* 0x000000000f0f7984 */ /* 0x000fe80000000800 */
[----:B------:R3:W1:Y:S01]  /*05d0*/  LDS R14, [R10+0xc] ;  /* 0x00000c000a0e7984 */ /* 0x0006620000000800 */
[----:B0-----:R-:W-:-:S04]  /*05e0*/  FFMA R12, R12, R23, R11 ;  /* 0x000000170c0c7223 */ /* 0x001fc8000000000b */
[----:B--2---:R-:W-:Y:S01]  /*05f0*/  FFMA R13, R13, R28, R12 ;  /* 0x0000001c0d0d7223 */ /* 0x004fe2000000000c */
[----:B---3--:R-:W-:-:S03]  /*0600*/  VIADD R10, R10, 0x20 ;  /* 0x000000200a0a7836 */ /* 0x008fc60000000000 */
[----:B----4-:R-:W-:-:S04]  /*0610*/  FFMA R13, R20, R21, R13 ;  /* 0x00000015140d7223 */ /* 0x010fc8000000000d */
[----:B-----5:R-:W-:-:S04]  /*0620*/  FFMA R13, R18, R19, R13 ;  /* 0x00000013120d7223 */ /* 0x020fc8000000000d */
[----:B-1----:R-:W-:-:S04]  /*0630*/  FFMA R13, R16, R17, R13 ;  /* 0x00000011100d7223 */ /* 0x002fc8000000000d */
[----:B------:R-:W-:Y:S01]  /*0640*/  FFMA R3, R14, R15, R13 ;  /* 0x0000000f0e037223 */ /* 0x000fe2000000000d */
[----:B------:R-:W-:Y:S06]  /*0650*/  BRA.U UP0, `(.L_x_3) ;  /* 0xfffffffd00707547 */ /* 0x000fec000b83ffff */
[----:B------:R-:W-:-:S05]  /*0660*/  UMOV UR5, UR7 ;  /* 0x0000000700057c82 */ /* 0x000fca0008000000 */
.L_x_2:
[----:B------:R-:W-:-:S09]  /*0670*/  UISETP.NE.AND UP0, UPT, UR10, URZ, UPT ;  /* 0x000000ff0a00728c */ /* 0x000fd2000bf05270 */
[----:B------:R-:W-:Y:S05]  /*0680*/  BRA.U !UP0, `(.L_x_1) ;  /* 0x0000000108cc7547 */ /* 0x000fea000b800000 */
[----:B------:R-:W-:Y:S02]  /*0690*/  UIADD3 UR12, UPT, UPT, UR10, -0x1, URZ ;  /* 0xffffffff0a0c7890 */ /* 0x000fe4000fffe0ff */
[----:B------:R-:W-:Y:S02]  /*06a0*/  UISETP.NE.AND UP1, UPT, UR11, URZ, UPT ;  /* 0x000000ff0b00728c */ /* 0x000fe4000bf25270 */
[----:B------:R-:W-:-:S09]  /*06b0*/  UISETP.GE.U32.AND UP0, UPT, UR12, 0x3, UPT ;  /* 0x000000030c00788c */ /* 0x000fd2000bf06070 */
[----:B------:R-:W-:Y:S05]  /*06c0*/  BRA.U !UP0, `(.L_x_4) ;  /* 0x0000000108547547 */ /* 0x000fea000b800000 */
[----:B0-----:R-:W0:Y:S01]  /*06d0*/  LDC R15, c[0x0][0x3a8] ;  /* 0x0000ea00ff0f7b82 */ /* 0x001e220000000800 */
[----:B------:R-:W-:-:S04]  /*06e0*/  IADD3 R8, PT, PT, R7, UR5, RZ ;  /* 0x0000000507087c10 */ /* 0x000fc8000fffe0ff */
[----:B------:R-:W-:-:S05]  /*06f0*/  LEA R8, R8, UR6, 0x2 ;  /* 0x0000000608087c11 */ /* 0x000fca000f8e10ff */
[----:B------:R-:W-:Y:S04]  /*0700*/  LDS R10, [R8] ;  /* 0x00000000080a7984 */ /* 0x000fe80000000800 */
[----:B------:R-:W-:Y:S04]  /*0710*/  LDS R11, [R8+0x4] ;  /* 0x00000400080b7984 */ /* 0x000fe80000000800 */
[----:B------:R-:W-:Y:S01]  /*0720*/  LDS R13, [R8+0x8] ;  /* 0x00000800080d7984 */ /* 0x000fe20000000800 */
[----:B0-----:R-:W-:Y:S01]  /*0730*/  IMAD R9, R15, UR5, R2 ;  /* 0x000000050f097c24 */ /* 0x001fe2000f8e0202 */
[----:B------:R-:W-:-:S04]  /*0740*/  UIADD3 UR5, UPT, UPT, UR5, 0x4, URZ ;  /* 0x0000000405057890 */ /* 0x000fc8000fffe0ff */
[----:B------:R-:W-:-:S04]  /*0750*/  LEA R9, R9, UR9, 0x2 ;  /* 0x0000000909097c11 */ /* 0x000fc8000f8e10ff */
[C---:B------:R-:W-:Y:S02]  /*0760*/  LEA R12, R15.reuse, R9, 0x2 ;  /* 0x000000090f0c7211 */ /* 0x040fe400078e10ff */
[----:B------:R-:W0:Y:S02]  /*0770*/  LDS R9, [R9] ;  /* 0x0000000009097984 */ /* 0x000e240000000800 */
[C---:B------:R-:W-:Y:S02]  /*0780*/  LEA R14, R15.reuse, R12, 0x2 ;  /* 0x0000000c0f0e7211 */ /* 0x040fe400078e10ff */
[----:B------:R-:W1:Y:S03]  /*0790*/  LDS R12, [R12] ;  /* 0x000000000c0c7984 */ /* 0x000e660000000800 */
[----:B------:R-:W-:Y:S02]  /*07a0*/  IMAD R16, R15, 0x4, R14 ;  /* 0x000000040f107824 */ /* 0x000fe400078e020e */
[----:B------:R-:W2:Y:S04]  /*07b0*/  LDS R14, [R14] ;  /* 0x000000000e0e7984 */ /* 0x000ea80000000800 */
[----:B------:R-:W-:Y:S04]  /*07c0*/  LDS R15, [R8+0xc] ;  /* 0x00000c00080f7984 */ /* 0x000fe80000000800 */
[----:B------:R-:W3:Y:S01]  /*07d0*/  LDS R16, [R16] ;  /* 0x0000000010107984 */ /* 0x000ee20000000800 */
[----:B0-----:R-:W-:-:S04]  /*07e0*/  FFMA R10, R10, R9, R3 ;  /* 0x000000090a0a7223 */ /* 0x001fc80000000003 */
[----:B-1----:R-:W-:-:S04]  /*07f0*/  FFMA R10, R11, R12, R10 ;  /* 0x0000000c0b0a7223 */ /* 0x002fc8000000000a */
[----:B--2---:R-:W-:-:S04]  /*0800*/  FFMA R10, R13, R14, R10 ;  /* 0x0000000e0d0a7223 */ /* 0x004fc8000000000a */
[----:B---3--:R-:W-:-:S07]  /*0810*/  FFMA R3, R15, R16, R10 ;  /* 0x000000100f037223 */ /* 0x008fce000000000a */
.L_x_4:
[----:B------:R-:W-:Y:S05]  /*0820*/  BRA.U !UP1, `(.L_x_1) ;  /* 0x0000000109647547 */ /* 0x000fea000b800000 */
[----:B------:R-:W-:Y:S02]  /*0830*/  UISETP.NE.AND UP0, UPT, UR11, 0x1, UPT ;  /* 0x000000010b00788c */ /* 0x000fe4000bf05270 */
[----:B------:R-:W-:-:S07]  /*0840*/  ULOP3.LUT UP1, URZ, UR16, 0x1, URZ, 0xc0, !UPT ;  /* 0x0000000110ff7892 */ /* 0x000fce000f82c0ff */
[----:B------:R-:W-:Y:S05]  /*0850*/  BRA.U !UP0, `(.L_x_5) ;  /* 0x0000000108347547 */ /* 0x000fea000b800000 */
[----:B------:R-:W1:Y:S01]  /*0860*/  LDC R9, c[0x0][0x3a8] ;  /* 0x0000ea00ff097b82 */ /* 0x000e620000000800 */
[----:B------:R-:W-:-:S04]  /*0870*/  IADD3 R8, PT, PT, R7, UR5, RZ ;  /* 0x0000000507087c10 */ /* 0x000fc8000fffe0ff */
[----:B------:R-:W-:-:S05]  /*0880*/  LEA R8, R8, UR6, 0x2 ;  /* 0x0000000608087c11 */ /* 0x000fca000f8e10ff */
[----:B0-----:R-:W-:Y:S01]  /*0890*/  LDS R14, [R8+0x4] ;  /* 0x00000400080e7984 */ /* 0x001fe20000000800 */
[----:B-1----:R-:W-:Y:S01]  /*08a0*/  IMAD R10, R9, UR5, R2 ;  /* 0x00000005090a7c24 */ /* 0x002fe2000f8e0202 */
[----:B------:R-:W-:-:S04]  /*08b0*/  UIADD3 UR5, UPT, UPT, UR5, 0x2, URZ ;  /* 0x0000000205057890 */ /* 0x000fc8000fffe0ff */
[----:B------:R-:W-:Y:S02]  /*08c0*/  LEA R12, R10, UR9, 0x2 ;  /* 0x000000090a0c7c11 */ /* 0x000fe4000f8e10ff */
[----:B------:R-:W-:Y:S02]  /*08d0*/  LDS R10, [R8] ;  /* 0x00000000080a7984 */ /* 0x000fe40000000800 */
[----:B------:R-:W-:Y:S02]  /*08e0*/  LEA R9, R9, R12, 0x2 ;  /* 0x0000000c09097211 */ /* 0x000fe400078e10ff */
[----:B------:R-:W0:Y:S04]  /*08f0*/  LDS R12, [R12] ;  /* 0x000000000c0c7984 */ /* 0x000e280000000800 */
[----:B------:R-:W1:Y:S01]  /*0900*/  LDS R9, [R9] ;  /* 0x0000000009097984 */ /* 0x000e620000000800 */
[----:B0-----:R-:W-:-:S04]  /*0910*/  FFMA R3, R10, R12, R3 ;  /* 0x0000000c0a037223 */ /* 0x001fc80000000003 */
[----:B-1----:R-:W-:-:S07]  /*0920*/  FFMA R3, R14, R9, R3 ;  /* 0x000000090e037223 */ /* 0x002fce0000000003 */
.L_x_5:
[----:B------:R-:W-:Y:S05]  /*0930*/  BRA.U !UP1, `(.L_x_1) ;  /* 0x0000000109207547 */ /* 0x000fea000b800000 */
[----:B------:R-:W1:Y:S01]  /*0940*/  LDC R9, c[0x0][0x3a8] ;  /* 0x0000ea00ff097b82 */ /* 0x000e620000000800 */
[----:B------:R-:W-:-:S04]  /*0950*/  IADD3 R8, PT, PT, R7, UR5, RZ ;  /* 0x0000000507087c10 */ /* 0x000fc8000fffe0ff */
[----:B------:R-:W-:-:S06]  /*0960*/  LEA R8, R8, UR6, 0x2 ;  /* 0x0000000608087c11 */ /* 0x000fcc000f8e10ff */
[----:B------:R-:W-:Y:S01]  /*0970*/  LDS R8, [R8] ;  /* 0x0000000008087984 */ /* 0x000fe20000000800 */
[----:B-1----:R-:W-:-:S05]  /*0980*/  IMAD R9, R9, UR5, R2 ;  /* 0x0000000509097c24 */ /* 0x002fca000f8e0202 */
[----:B------:R-:W-:-:S06]  /*0990*/  LEA R9, R9, UR9, 0x2 ;  /* 0x0000000909097c11 */ /* 0x000fcc000f8e10ff */
[----:B------:R-:W1:Y:S02]  /*09a0*/  LDS R9, [R9] ;  /* 0x0000000009097984 */ /* 0x000e640000000800 */
[----:B-1----:R-:W-:-:S07]  /*09b0*/  FFMA R3, R8, R9, R3 ;  /* 0x0000000908037223 */ /* 0x002fce0000000003 */
.L_x_1:
[----:B------:R-:W-:Y:S01]  /*09c0*/  BAR.SYNC.DEFER_BLOCKING 0x0 ;  /* 0x0000000000007b1d */ /* 0x000fe20000010000 */
[----:B------:R-:W-:-:S04]  /*09d0*/  UIADD3 UR4, UPT, UPT, UR4, UR16, URZ ;  /* 0x0000001004047290 */ /* 0x000fc8000fffe0ff */
[----:B------:R-:W-:-:S09]  /*09e0*/  UISETP.GE.AND UP0, UPT, UR4, UR13, UPT ;  /* 0x0000000d0400728c */ /* 0x000fd2000bf06270 */
[----:B------:R-:W-:Y:S05]  /*09f0*/  BRA.U !UP0, `(.L_x_6) ;  /* 0xfffffff508fc7547 */ /* 0x000fea000b83ffff */
.L_x_0:
[----:B------:R-:W1:Y:S01]  /*0a00*/  LDCU UR4, c[0x0][0x3a0] ;  /* 0x00007400ff0477ac */ /* 0x000e620008000800 */
[----:B------:R-:W2:Y:S01]  /*0a10*/  LDCU UR5, c[0x0][0x398] ;  /* 0x00007300ff0577ac */ /* 0x000ea20008000800 */
[----:B-1----:R-:W-:-:S04]  /*0a20*/  ISETP.GE.AND P0, PT, R5, UR4, PT ;  /* 0x0000000405007c0c */ /* 0x002fc8000bf06270 */
[----:B--2---:R-:W-:-:S13]  /*0a30*/  ISETP.GE.OR P0, PT, R4, UR5, P0 ;  /* 0x0000000504007c0c */ /* 0x004fda0008706670 */
[----:B------:R-:W-:Y:S05]  /*0a40*/  @P0 EXIT ;  /* 0x000000000000094d */ /* 0x000fea0003800000 */
[----:B------:R-:W1:Y:S01]  /*0a50*/  LDC.64 R6, c[0x0][0x390] ;  /* 0x0000e400ff067b82 */ /* 0x000e620000000a00 */
[----:B------:R-:W-:-:S04]  /*0a60*/  IMAD R5, R4, UR4, R5 ;  /* 0x0000000404057c24 */ /* 0x000fc8000f8e0205 */
[----:B-1----:R-:W-:-:S05]  /*0a70*/  IMAD.WIDE R4, R5, 0x4, R6 ;  /* 0x0000000405047825 */ /* 0x002fca00078e0206 */
[----:B------:R-:W-:Y:S01]  /*0a80*/  STG.E desc[UR14][R4.64], R3 ;  /* 0x0000000304007986 */ /* 0x000fe2000c10190e */
[----:B------:R-:W-:Y:S05]  /*0a90*/  EXIT ;  /* 0x000000000000794d */ /* 0x000fea0003800000 */
.L_x_7:
[----:B------:R-:W-:-:S00]  /*0aa0*/  BRA `(.L_x_7) ;  /* 0xfffffffc00fc7947 */ /* 0x000fc0000383ffff */
[----:B------:R-:W-:-:S00]  /*0ab0*/  NOP ;  /* 0x0000000000007918 */ /* 0x000fc00000000000 */
        /* <DEDUP_REMOVED lines=12> */
.L_x_13:


//--------------------- .text._Z4gemmPfS_S_iii    --------------------------
	.section	.text._Z4gemmPfS_S_iii,"ax",@progbits
	.align	128
        .global         _Z4gemmPfS_S_iii
        .type           _Z4gemmPfS_S_iii,@function
        .size           _Z4gemmPfS_S_iii,(.L_x_14 - _Z4gemmPfS_S_iii)
        .other          _Z4gemmPfS_S_iii,@"STO_CUDA_ENTRY STV_DEFAULT"
_Z4gemmPfS_S_iii:
.text._Z4gemmPfS_S_iii:
[----:B------:R-:W-:Y:S01]  /*0000*/  LDC R1, c[0x0][0x37c] ;  /* 0x0000df00ff017b82 */ /* 0x000fe20000000800 */
[----:B------:R-:W0:Y:S07]  /*0010*/  S2R R5, SR_TID.X ;  /* 0x0000000000057919 */ /* 0x000e2e0000002100 */
[----:B------:R-:W1:Y:S01]  /*0020*/  LDC R16, c[0x0][0x364] ;  /* 0x0000d900ff107b82 */ /* 0x000e620000000800 */
[----:B------:R-:W2:Y:S01]  /*0030*/  LDCU UR6, c[0x0][0x398] ;  /* 0x00007300ff0677ac */ /* 0x000ea20008000800 */
[----:B------:R-:W1:Y:S06]  /*0040*/  S2R R3, SR_TID.Y ;  /* 0x0000000000037919 */ /* 0x000e6c0000002200 */
[----:B------:R-:W0:Y:S08]  /*0050*/  S2UR UR5, SR_CTAID.X ;  /* 0x00000000000579c3 */ /* 0x000e300000002500 */
[----:B------:R-:W0:Y:S08]  /*0060*/  LDC R0, c[0x0][0x360] ;  /* 0x0000d800ff007b82 */ /* 0x000e300000000800 */
[----:B------:R-:W1:Y:S08]  /*0070*/  S2UR UR4, SR_CTAID.Y ;  /* 0x00000000000479c3 */ /* 0x000e700000002600 */
[----:B------:R-:W3:Y:S01]  /*0080*/  LDC R17, c[0x0][0x3a0] ;  /* 0x0000e800ff117b82 */ /* 0x000ee20000000800 */
[----:B0-----:R-:W-:-:S02]  /*0090*/  IMAD R0, R0, UR5, R5 ;  /* 0x0000000500007c24 */ /* 0x001fc4000f8e0205 */
[----:B-1----:R-:W-:-:S03]  /*00a0*/  IMAD R16, R16, UR4, R3 ;  /* 0x0000000410107c24 */ /* 0x002fc6000f8e0203 */
[----:B---3--:R-:W-:-:S04]  /*00b0*/  ISETP.GE.AND P0, PT, R0, R17, PT ;  /* 0x000000110000720c */ /* 0x008fc80003f06270 */
[----:B--2---:R-:W-:-:S13]  /*00c0*/  ISETP.GE.OR P0, PT, R16, UR6, P0 ;  /* 0x0000000610007c0c */ /* 0x004fda0008706670 */
[----:B------:R-:W-:Y:S05]  /*00d0*/  @P0 EXIT ;  /* 0x000000000000094d */ /* 0x000fea0003800000 */
[----:B------:R-:W0:Y:S01]  /*00e0*/  LDC R19, c[0x0][0x39c] ;  /* 0x0000e700ff137b82 */ /* 0x000e220000000800 */
[----:B------:R-:W1:Y:S01]  /*00f0*/  LDCU.64 UR4, c[0x0][0x358] ;  /* 0x00006b00ff0477ac */ /* 0x000e620008000a00 */
[----:B------:R-:W-:Y:S01]  /*0100*/  HFMA2 R24, -RZ, RZ, 0, 0 ;  /* 0x00000000ff187431 */ /* 0x000fe200000001ff */
[----:B0-----:R-:W-:-:S13]  /*0110*/  ISETP.GE.AND P0, PT, R19, 0x1, PT ;  /* 0x000000011300780c */ /* 0x001fda0003f06270 */
[----:B-1----:R-:W-:Y:S05]  /*0120*/  @!P0 BRA `(.L_x_8) ;  /* 0x0000000400e08947 */ /* 0x002fea0003800000 */
[C---:B------:R-:W-:Y:S01]  /*0130*/  ISETP.GE.U32.AND P1, PT, R19.reuse, 0x8, PT ;  /* 0x000000081300780c */ /* 0x040fe20003f26070 */
[----:B------:R-:W-:Y:S01]  /*0140*/  IMAD R20, R16, R19, RZ ;  /* 0x0000001310147224 */ /* 0x000fe200078e02ff */
[----:B------:R-:W-:Y:S02]  /*0150*/  LOP3.LUT R27, R19, 0x7, RZ, 0xc0, !PT ;  /* 0x00000007131b7812 */ /* 0x000fe400078ec0ff */
[----:B------:R-:W-:Y:S02]  /*0160*/  MOV R24, RZ ;  /* 0x000000ff00187202 */ /* 0x000fe40000000f00 */
[----:B------:R-:W-:Y:S02]  /*0170*/  ISETP.NE.AND P0, PT, R27, RZ, PT ;  /* 0x000000ff1b00720c */ /* 0x000fe40003f05270 */
[----:B------:R-:W-:-:S05]  /*0180*/  MOV R21, RZ ;  /* 0x000000ff00157202 */ /* 0x000fca0000000f00 */
[----:B------:R-:W-:Y:S06]  /*0190*/  @!P1 BRA `(.L_x_9) ;  /* 0x0000000000c49947 */ /* 0x000fec0003800000 */
[----:B------:R-:W0:Y:S01]  /*01a0*/  LDC.64 R2, c[0x0][0x380] ;  /* 0x0000e000ff027b82 */ /* 0x000e220000000a00 */
[----:B------:R-:W-:Y:S02]  /*01b0*/  LOP3.LUT R21, R19, 0x7ffffff8, RZ, 0xc0, !PT ;  /* 0x7ffffff813157812 */ /* 0x000fe400078ec0ff */
[----:B------:R-:W-:Y:S02]  /*01c0*/  MOV R24, RZ ;  /* 0x000000ff00187202 */ /* 0x000fe40000000f00 */
[----:B------:R-:W-:Y:S02]  /*01d0*/  MOV R18, R0 ;  /* 0x0000000000127202 */ /* 0x000fe40000000f00 */
[----:B------:R-:W-:Y:S01]  /*01e0*/  IADD3 R22, PT, PT, -R21, RZ, RZ ;  /* 0x000000ff15167210 */ /* 0x000fe20007ffe1ff */
[----:B0-----:R-:W-:-:S03]  /*01f0*/  IMAD.WIDE.U32 R2, R20, 0x4, R2 ;  /* 0x0000000414027825 */ /* 0x001fc600078e0002 */
[----:B------:R-:W-:-:S04]  /*0200*/  IADD3 R4, P1, PT, R2, 0x10, RZ ;  /* 0x0000001002047810 */ /* 0x000fc80007f3e0ff */
[----:B------:R-:W-:-:S09]  /*0210*/  IADD3.X R5, PT, PT, RZ, R3, RZ, P1, !PT ;  /* 0x00000003ff057210 */ /* 0x000fd20000ffe4ff */
.L_x_10:
[----:B------:R-:W0:Y:S01]  /*0220*/  LDC.64 R14, c[0x0][0x388] ;  /* 0x0000e200ff0e7b82 */ /* 0x000e220000000a00 */
[----:B------:R-:W-:Y:S02]  /*0230*/  MOV R2, R4 ;  /* 0x0000000400027202 */ /* 0x000fe40000000f00 */
[----:B------:R-:W-:-:S05]  /*0240*/  MOV R3, R5 ;  /* 0x0000000500037202 */ /* 0x000fca0000000f00 */
[----:B------:R-:W2:Y:S04]  /*0250*/  LDG.E R25, desc[UR4][R2.64+-0x10] ;  /* 0xfffff00402197981 */ /* 0x000ea8000c1e1900 */
[----:B------:R-:W3:Y:S04]  /*0260*/  LDG.E R23, desc[UR4][R2.64+-0xc] ;  /* 0xfffff40402177981 */ /* 0x000ee8000c1e1900 */
[----:B------:R-:W4:Y:S04]  /*0270*/  LDG.E R29, desc[UR4][R2.64+-0x8] ;  /* 0xfffff804021d7981 */ /* 0x000f28000c1e1900 */
[----:B------:R-:W5:Y:S01]  /*0280*/  LDG.E R28, desc[UR4][R2.64+-0x4] ;  /* 0xfffffc04021c7981 */ /* 0x000f62000c1e1900 */
[----:B0-----:R-:W-:-:S05]  /*0290*/  IMAD.WIDE R14, R18, 0x4, R14 ;  /* 0x00000004120e7825 */ /* 0x001fca00078e020e */
[----:B------:R0:W2:Y:S01]  /*02a0*/  LDG.E R26, desc[UR4][R14.64] ;  /* 0x000000040e1a7981 */ /* 0x0000a2000c1e1900 */
[----:B------:R-:W-:-:S04]  /*02b0*/  IMAD.WIDE R12, R17, 0x4, R14 ;  /* 0x00000004110c7825 */ /* 0x000fc800078e020e */
[C---:B------:R-:W-:Y:S02]  /*02c0*/  IMAD.WIDE R4, R17.reuse, 0x4, R12 ;  /* 0x0000000411047825 */ /* 0x040fe400078e020c */
[----:B------:R-:W3:Y:S02]  /*02d0*/  LDG.E R12, desc[UR4][R12.64] ;  /* 0x000000040c0c7981 */ /* 0x000ee4000c1e1900 */
[C---:B------:R-:W-:Y:S02]  /*02e0*/  IMAD.WIDE R8, R17.reuse, 0x4, R4 ;  /* 0x0000000411087825 */ /* 0x040fe400078e0204 */
[----:B------:R-:W4:Y:S02]  /*02f0*/  LDG.E R4, desc[UR4][R4.64] ;  /* 0x0000000404047981 */ /* 0x000f24000c1e1900 */
[C---:B------:R-:W-:Y:S02]  /*0300*/  IMAD.WIDE R6, R17.reuse, 0x4, R8 ;  /* 0x0000000411067825 */ /* 0x040fe400078e0208 */
[----:B------:R-:W5:Y:S02]  /*0310*/  LDG.E R8, desc[UR4][R8.64] ;  /* 0x0000000408087981 */ /* 0x000f64000c1e1900 */
[----:B------:R-:W-:-:S02]  /*0320*/  IMAD.WIDE R10, R17, 0x4, R6 ;  /* 0x00000004110a7825 */ /* 0x000fc400078e0206 */
[----:B------:R-:W5:Y:S04]  /*0330*/  LDG.E R5, desc[UR4][R2.64] ;  /* 0x0000000402057981 */ /* 0x000f68000c1e1900 */
[----:B------:R-:W5:Y:S01]  /*0340*/  LDG.E R6, desc[UR4][R6.64] ;  /* 0x0000000406067981 */ /* 0x000f62000c1e1900 */
[----:B0-----:R-:W-:-:S03]  /*0350*/  IMAD.WIDE R14, R17, 0x4, R10 ;  /* 0x00000004110e7825 */ /* 0x001fc600078e020a */
[----:B------:R-:W5:Y:S04]  /*0360*/  LDG.E R10, desc[UR4][R10.64] ;  /* 0x000000040a0a7981 */ /* 0x000f68000c1e1900 */
[----:B------:R-:W5:Y:S04]  /*0370*/  LDG.E R13, desc[UR4][R14.64] ;  /* 0x000000040e0d7981 */ /* 0x000f68000c1e1900 */
[----:B------:R-:W5:Y:S04]  /*0380*/  LDG.E R7, desc[UR4][R2.64+0x4] ;  /* 0x0000040402077981 */ /* 0x000f68000c1e1900 */
[----:B------:R-:W5:Y:S01]  /*0390*/  LDG.E R9, desc[UR4][R2.64+0xc] ;  /* 0x00000c0402097981 */ /* 0x000f62000c1e1900 */
[----:B--2---:R-:W-:Y:S01]  /*03a0*/  FFMA R26, R25, R26, R24 ;  /* 0x0000001a191a7223 */ /* 0x004fe20000000018 */
[----:B------:R-:W-:-:S02]  /*03b0*/  IMAD.WIDE R24, R17, 0x4, R14 ;  /* 0x0000000411187825 */ /* 0x000fc400078e020e */
[----:B------:R-:W2:Y:S04]  /*03c0*/  LDG.E R14, desc[UR4][R2.64+0x8] ;  /* 0x00000804020e7981 */ /* 0x000ea8000c1e1900 */
[----:B------:R-:W2:Y:S01]  /*03d0*/  LDG.E R24, desc[UR4][R24.64] ;  /* 0x0000000418187981 */ /* 0x000ea2000c1e1900 */
[----:B---3--:R-:W-:Y:S01]  /*03e0*/  FFMA R12, R23, R12, R26 ;  /* 0x0000000c170c7223 */ /* 0x008fe2000000001a */
[----:B------:R-:W-:-:S03]  /*03f0*/  IADD3 R22, PT, PT, R22, 0x8, RZ ;  /* 0x0000000816167810 */ /* 0x000fc60007ffe0ff */
[----:B----4-:R-:W-:Y:S01]  /*0400*/  FFMA R29, R29, R4, R12 ;  /* 0x000000041d1d7223 */ /* 0x010fe2000000000c */
[----:B------:R-:W-:-:S03]  /*0410*/  ISETP.NE.AND P1, PT, R22, RZ, PT ;  /* 0x000000ff1600720c */ /* 0x000fc60003f25270 */
[----:B-----5:R-:W-:Y:S01]  /*0420*/  FFMA R8, R28, R8, R29 ;  /* 0x000000081c087223 */ /* 0x020fe2000000001d */
[----:B------:R-:W-:-:S03]  /*0430*/  IADD3 R4, P2, PT, R2, 0x20, RZ ;  /* 0x0000002002047810 */ /* 0x000fc60007f5e0ff */
[----:B------:R-:W-:Y:S01]  /*0440*/  FFMA R6, R5, R6, R8 ;  /* 0x0000000605067223 */ /* 0x000fe20000000008 */
[----:B------:R-:W-:Y:S02]  /*0450*/  IADD3.X R5, PT, PT, RZ, R3, RZ, P2, !PT ;  /* 0x00000003ff057210 */ /* 0x000fe400017fe4ff */
[----:B------:R-:W-:Y:S01]  /*0460*/  LEA R18, R17, R18, 0x3 ;  /* 0x0000001211127211 */ /* 0x000fe200078e18ff */
[----:B------:R-:W-:-:S04]  /*0470*/  FFMA R7, R7, R10, R6 ;  /* 0x0000000a07077223 */ /* 0x000fc80000000006 */
[----:B--2---:R-:W-:-:S04]  /*0480*/  FFMA R14, R14, R13, R7 ;  /* 0x0000000d0e0e7223 */ /* 0x004fc80000000007 */
[----:B------:R-:W-:Y:S01]  /*0490*/  FFMA R24, R9, R24, R14 ;  /* 0x0000001809187223 */ /* 0x000fe2000000000e */
[----:B------:R-:W-:Y:S06]  /*04a0*/  @P1 BRA `(.L_x_10) ;  /* 0xfffffffc005c1947 */ /* 0x000fec000383ffff */
.L_x_9:
[----:B------:R-:W-:Y:S05]  /*04b0*/  @!P0 BRA `(.L_x_8) ;  /* 0x0000000000fc8947 */ /* 0x000fea0003800000 */
[----:B------:R-:W-:Y:S02]  /*04c0*/  ISETP.GE.U32.AND P1, PT, R27, 0x4, PT ;  /* 0x000000041b00780c */ /* 0x000fe40003f26070 */
[----:B------:R-:W-:-:S04]  /*04d0*/  LOP3.LUT R14, R19, 0x3, RZ, 0xc0, !PT ;  /* 0x00000003130e7812 */ /* 0x000fc800078ec0ff */
[----:B------:R-:W-:-:S07]  /*04e0*/  ISETP.NE.AND P0, PT, R14, RZ, PT ;  /* 0x000000ff0e00720c */ /* 0x000fce0003f05270 */
[----:B------:R-:W-:Y:S06]  /*04f0*/  @!P1 BRA `(.L_x_11) ;  /* 0x00000000006c9947 */ /* 0x000fec0003800000 */
[----:B------:R-:W0:Y:S01]  /*0500*/  LDC.64 R4, c[0x0][0x388] ;  /* 0x0000e200ff047b82 */ /* 0x000e220000000a00 */
[----:B------:R-:W1:Y:S01]  /*0510*/  LDCU.64 UR6, c[0x0][0x380] ;  /* 0x00007000ff0677ac */ /* 0x000e620008000a00 */
[----:B------:R-:W-:Y:S01]  /*0520*/  IMAD R7, R21, R17, R0 ;  /* 0x0000001115077224 */ /* 0x000fe200078e0200 */
[CC--:B------:R-:W-:Y:S02]  /*0530*/  IADD3 R3, PT, PT, R20.reuse, R21.reuse, RZ ;  /* 0x0000001514037210 */ /* 0x0c0fe40007ffe0ff */
[----:B------:R-:W-:-:S03]  /*0540*/  IADD3 R8, P1, PT, R20, R21, RZ ;  /* 0x0000001514087210 */ /* 0x000fc60007f3e0ff */
[----:B------:R-:W2:Y:S01]  /*0550*/  LDC.64 R12, c[0x0][0x380] ;  /* 0x0000e000ff0c7b82 */ /* 0x000ea20000000a00 */
[----:B0-----:R-:W-:-:S04]  /*0560*/  IMAD.WIDE R4, R7, 0x4, R4 ;  /* 0x0000000407047825 */ /* 0x001fc800078e0204 */
[----:B------:R-:W-:Y:S02]  /*0570*/  IMAD.WIDE R6, R17, 0x4, R4 ;  /* 0x0000000411067825 */ /* 0x000fe400078e0204 */
[----:B------:R-:W3:Y:S02]  /*0580*/  LDG.E R4, desc[UR4][R4.64] ;  /* 0x0000000404047981 */ /* 0x000ee4000c1e1900 */
[----:B--2---:R-:W-:Y:S01]  /*0590*/  IMAD.WIDE.U32 R12, R3, 0x4, R12 ;  /* 0x00000004030c7825 */ /* 0x004fe200078e000c */
[----:B------:R-:W-:Y:S02]  /*05a0*/  IADD3.X R3, PT, PT, RZ, RZ, RZ, P1, !PT ;  /* 0x000000ffff037210 */ /* 0x000fe40000ffe4ff */
[----:B-1----:R-:W-:-:S03]  /*05b0*/  LEA R2, P1, R8, UR6, 0x2 ;  /* 0x0000000608027c11 */ /* 0x002fc6000f8210ff */
[----:B------:R-:W3:Y:S01]  /*05c0*/  LDG.E R13, desc[UR4][R12.64] ;  /* 0x000000040c0d7981 */ /* 0x000ee2000c1e1900 */
[----:B------:R-:W-:Y:S01]  /*05d0*/  LEA.HI.X R3, R8, UR7, R3, 0x2, P1 ;  /* 0x0000000708037c11 */ /* 0x000fe200088f1403 */
[C---:B------:R-:W-:Y:S02]  /*05e0*/  IMAD.WIDE R8, R17.reuse, 0x4, R6 ;  /* 0x0000000411087825 */ /* 0x040fe400078e0206 */
[----:B------:R-:W2:Y:S04]  /*05f0*/  LDG.E R6, desc[UR4][R6.64] ;  /* 0x0000000406067981 */ /* 0x000ea8000c1e1900 */
[----:B------:R-:W2:Y:S01]  /*0600*/  LDG.E R15, desc[UR4][R2.64+0x4] ;  /* 0x00000404020f7981 */ /* 0x000ea2000c1e1900 */
[----:B------:R-:W-:-:S03]  /*0610*/  IMAD.WIDE R10, R17, 0x4, R8 ;  /* 0x00000004110a7825 */ /* 0x000fc600078e0208 */
[----:B------:R-:W4:Y:S04]  /*0620*/  LDG.E R22, desc[UR4][R8.64] ;  /* 0x0000000408167981 */ /* 0x000f28000c1e1900 */
[----:B------:R-:W4:Y:S04]  /*0630*/  LDG.E R18, desc[UR4][R2.64+0x8] ;  /* 0x0000080402127981 */ /* 0x000f28000c1e1900 */
[----:B------:R-:W5:Y:S04]  /*0640*/  LDG.E R26, desc[UR4][R2.64+0xc] ;  /* 0x00000c04021a7981 */ /* 0x000f68000c1e1900 */
[----:B------:R-:W5:Y:S01]  /*0650*/  LDG.E R10, desc[UR4][R10.64] ;  /* 0x000000040a0a7981 */ /* 0x000f62000c1e1900 */
[----:B------:R-:W-:Y:S01]  /*0660*/  IADD3 R21, PT, PT, R21, 0x4, RZ ;  /* 0x0000000415157810 */ /* 0x000fe20007ffe0ff */
[----:B---3--:R-:W-:-:S04]  /*0670*/  FFMA R24, R13, R4, R24 ;  /* 0x000000040d187223 */ /* 0x008fc80000000018 */
[----:B--2---:R-:W-:-:S04]  /*0680*/  FFMA R15, R15, R6, R24 ;  /* 0x000000060f0f7223 */ /* 0x004fc80000000018 */
[----:B----4-:R-:W-:-:S04]  /*0690*/  FFMA R15, R18, R22, R15 ;  /* 0x00000016120f7223 */ /* 0x010fc8000000000f */
[----:B-----5:R-:W-:-:S07]  /*06a0*/  FFMA R24, R26, R10, R15 ;  /* 0x0000000a1a187223 */ /* 0x020fce000000000f */
.L_x_11:
[----:B------:R-:W-:Y:S05]  /*06b0*/  @!P0 BRA `(.L_x_8) ;  /* 0x00000000007c8947 */ /* 0x000fea0003800000 */
[----:B------:R-:W-:Y:S01]  /*06c0*/  ISETP.NE.AND P1, PT, R14, 0x1, PT ;  /* 0x000000010e00780c */ /* 0x000fe20003f25270 */
[----:B------:R-:W0:Y:S01]  /*06d0*/  LDC.64 R10, c[0x0][0x380] ;  /* 0x0000e000ff0a7b82 */ /* 0x000e220000000a00 */
[----:B------:R-:W-:-:S04]  /*06e0*/  LOP3.LUT R19, R19, 0x1, RZ, 0xc0, !PT ;  /* 0x0000000113137812 */ /* 0x000fc800078ec0ff */
[----:B------:R-:W-:-:S03]  /*06f0*/  ISETP.NE.U32.AND P0, PT, R19, 0x1, PT ;  /* 0x000000011300780c */ /* 0x000fc60003f05070 */
[----:B------:R-:W1:Y:S04]  /*0700*/  LDC.64 R8, c[0x0][0x388] ;  /* 0x0000e200ff087b82 */ /* 0x000e680000000a00 */
[CC--:B------:R-:W-:Y:S02]  /*0710*/  @P1 IADD3 R13, PT, PT, R20.reuse, R21.reuse, RZ ;  /* 0x00000015140d1210 */ /* 0x0c0fe40007ffe0ff */
[----:B------:R-:W-:Y:S02]  /*0720*/  @P1 IADD3 R12, P2, PT, R20, R21, RZ ;  /* 0x00000015140c1210 */ /* 0x000fe40007f5e0ff */
[----:B------:R-:W2:Y:S02]  /*0730*/  @P1 LDC.64 R2, c[0x0][0x380] ;  /* 0x0000e000ff021b82 */ /* 0x000ea40000000a00 */
[----:B------:R-:W-:-:S06]  /*0740*/  @P1 IADD3.X R14, PT, PT, RZ, RZ, RZ, P2, !PT ;  /* 0x000000ffff0e1210 */ /* 0x000fcc00017fe4ff */
[----:B------:R-:W3:Y:S01]  /*0750*/  LDC.64 R4, c[0x0][0x380] ;  /* 0x0000e000ff047b82 */ /* 0x000ee20000000a00 */
[----:B0-----:R-:W-:-:S04]  /*0760*/  @P1 IMAD.WIDE.U32 R10, R13, 0x4, R10 ;  /* 0x000000040d0a1825 */ /* 0x001fc800078e000a */
[C---:B------:R-:W-:Y:S01]  /*0770*/  @P1 IMAD R13, R21.reuse, R17, R0 ;  /* 0x00000011150d1224 */ /* 0x040fe200078e0200 */
[----:B------:R-:W-:Y:S01]  /*0780*/  @P1 IADD3 R21, PT, PT, R21, 0x2, RZ ;  /* 0x0000000215151810 */ /* 0x000fe20007ffe0ff */
[----:B------:R-:W4:Y:S01]  /*0790*/  @P1 LDG.E R11, desc[UR4][R10.64] ;  /* 0x000000040a0b1981 */ /* 0x000f22000c1e1900 */
[----:B------:R-:W0:Y:S01]  /*07a0*/  LDC.64 R6, c[0x0][0x388] ;  /* 0x0000e200ff067b82 */ /* 0x000e220000000a00 */
[----:B-1----:R-:W-:Y:S01]  /*07b0*/  @P1 IMAD.WIDE R8, R13, 0x4, R8 ;  /* 0x000000040d081825 */ /* 0x002fe200078e0208 */
[----:B------:R-:W-:Y:S02]  /*07c0*/  @!P0 IADD3 R15, PT, PT, R20, R21, RZ ;  /* 0x00000015140f8210 */ /* 0x000fe40007ffe0ff */
[----:B--2---:R-:W-:Y:S01]  /*07d0*/  @P1 LEA R2, P2, R12, R2, 0x2 ;  /* 0x000000020c021211 */ /* 0x004fe200078410ff */
[----:B------:R-:W-:-:S03]  /*07e0*/  @!P0 IMAD R21, R21, R17, R0 ;  /* 0x0000001115158224 */ /* 0x000fc600078e0200 */
[----:B------:R-:W-:Y:S01]  /*07f0*/  @P1 LEA.HI.X R3, R12, R3, R14, 0x2, P2 ;  /* 0x000000030c031211 */ /* 0x000fe200010f140e */
[----:B------:R-:W-:Y:S01]  /*0800*/  @P1 IMAD.WIDE R12, R17, 0x4, R8 ;  /* 0x00000004110c1825 */ /* 0x000fe200078e0208 */
[----:B------:R-:W4:Y:S03]  /*0810*/  @P1 LDG.E R14, desc[UR4][R8.64] ;  /* 0x00000004080e1981 */ /* 0x000f26000c1e1900 */
[----:B---3--:R-:W-:Y:S01]  /*0820*/  @!P0 IMAD.WIDE.U32 R4, R15, 0x4, R4 ;  /* 0x000000040f048825 */ /* 0x008fe200078e0004 */
[----:B------:R-:W2:Y:S04]  /*0830*/  @P1 LDG.E R2, desc[UR4][R2.64+0x4] ;  /* 0x0000040402021981 */ /* 0x000ea8000c1e1900 */
[----:B------:R-:W2:Y:S01]  /*0840*/  @P1 LDG.E R12, desc[UR4][R12.64] ;  /* 0x000000040c0c1981 */ /* 0x000ea2000c1e1900 */
[----:B0-----:R-:W-:-:S03]  /*0850*/  @!P0 IMAD.WIDE R6, R21, 0x4, R6 ;  /* 0x0000000415068825 */ /* 0x001fc600078e0206 */
[----:B------:R-:W3:Y:S04]  /*0860*/  @!P0 LDG.E R5, desc[UR4][R4.64] ;  /* 0x0000000404058981 */ /* 0x000ee8000c1e1900 */
[----:B------:R-:W3:Y:S01]  /*0870*/  @!P0 LDG.E R6, desc[UR4][R6.64] ;  /* 0x0000000406068981 */ /* 0x000ee2000c1e1900 */
[----:B----4-:R-:W-:-:S04]  /*0880*/  @P1 FFMA R11, R11, R14, R24 ;  /* 0x0000000e0b0b1223 */ /* 0x010fc80000000018 */
[----:B--2---:R-:W-:-:S04]  /*0890*/  @P1 FFMA R24, R2, R12, R11 ;  /* 0x0000000c02181223 */ /* 0x004fc8000000000b */
[----:B---3--:R-:W-:-:S07]  /*08a0*/  @!P0 FFMA R24, R5, R6, R24 ;  /* 0x0000000605188223 */ /* 0x008fce0000000018 */
.L_x_8:
[----:B------:R-:W0:Y:S01]  /*08b0*/  LDC.64 R2, c[0x0][0x390] ;  /* 0x0000e400ff027b82 */ /* 0x000e220000000a00 */
[----:B------:R-:W-:-:S04]  /*08c0*/  IMAD R17, R16, R17, R0 ;  /* 0x0000001110117224 */ /* 0x000fc800078e0200 */
[----:B0-----:R-:W-:-:S05]  /*08d0*/  IMAD.WIDE R2, R17, 0x4, R2 ;  /* 0x0000000411027825 */ /* 0x001fca00078e0202 */
[----:B------:R-:W-:Y:S01]  /*08e0*/  STG.E desc[UR4][R2.64], R24 ;  /* 0x0000001802007986 */ /* 0x000fe2000c101904 */
[----:B------:R-:W-:Y:S05]  /*08f0*/  EXIT ;  /* 0x000000000000794d */ /* 0x000fea0003800000 */
.L_x_12:
        /* <DEDUP_REMOVED lines=16> */
.L_x_14:


//--------------------- .nv.shared._Z10tiled_gemmPfS_S_iiiii --------------------------
	.section	.nv.shared._Z10tiled_gemmPfS_S_iiiii,"aw",@nobits
	.sectionflags	@""
	.align	16
	.zero		1024


//--------------------- .nv.shared.reserved.0     --------------------------
	.section	.nv.shared.reserved.0,"aw",@nobits
	.weak		__nv_reservedSMEM_offset_0_alias
	.size		__nv_reservedSMEM_offset_0_alias, 0, 64
	.other		__nv_reservedSMEM_offset_0_alias,@"STO_CUDA_RESERVED_SHARED STV_DEFAULT"
__nv_reservedSMEM_offset_0_alias:
	.zero		0
	.zero		64


//--------------------- .nv.shared._Z4gemmPfS_S_iii --------------------------
	.section	.nv.shared._Z4gemmPfS_S_iii,"aw",@nobits
	.sectionflags	@""
	.align	16
	.zero		1024


//--------------------- .nv.constant0._Z10tiled_gemmPfS_S_iiiii --------------------------
	.section	.nv.constant0._Z10tiled_gemmPfS_S_iiiii,"a",@progbits
	.sectionflags	@""
	.align	4
.nv.constant0._Z10tiled_gemmPfS_S_iiiii:
	.zero		940


//--------------------- .nv.constant0._Z4gemmPfS_S_iii --------------------------
	.section	.nv.constant0._Z4gemmPfS_S_iii,"a",@progbits
	.sectionflags	@""
	.align	4
.nv.constant0._Z4gemmPfS_S_iii:
	.zero		932


//--------------------- SYMBOLS --------------------------

	.type		.nv.reservedSmem.offset0,@object
	.size		.nv.reservedSmem.offset0,0x4
	.type		.nv.reservedSmem.cap,@object
	.size		.nv.reservedSmem.cap,0x4
